//
// Generated by NVIDIA NVVM Compiler
//
// Compiler Build ID: CL-36424714
// Cuda compilation tools, release 13.0, V13.0.88
// Based on NVVM 20.0.0
//

.version 9.0
.target sm_100
.address_size 64

	// .globl	_Z20matrixMultiplyKernelPKfS0_Pfiii

.visible .entry _Z20matrixMultiplyKernelPKfS0_Pfiii(
	.param .u64 .ptr .align 1 _Z20matrixMultiplyKernelPKfS0_Pfiii_param_0,
	.param .u64 .ptr .align 1 _Z20matrixMultiplyKernelPKfS0_Pfiii_param_1,
	.param .u64 .ptr .align 1 _Z20matrixMultiplyKernelPKfS0_Pfiii_param_2,
	.param .u32 _Z20matrixMultiplyKernelPKfS0_Pfiii_param_3,
	.param .u32 _Z20matrixMultiplyKernelPKfS0_Pfiii_param_4,
	.param .u32 _Z20matrixMultiplyKernelPKfS0_Pfiii_param_5
)
{
	.reg .pred 	%p<13>;
	.reg .b32 	%r<41>;
	.reg .b32 	%f<68>;
	.reg .b64 	%rd<53>;

	ld.param.u64 	%rd7, [_Z20matrixMultiplyKernelPKfS0_Pfiii_param_0];
	ld.param.u64 	%rd8, [_Z20matrixMultiplyKernelPKfS0_Pfiii_param_1];
	ld.param.u64 	%rd6, [_Z20matrixMultiplyKernelPKfS0_Pfiii_param_2];
	ld.param.u32 	%r20, [_Z20matrixMultiplyKernelPKfS0_Pfiii_param_3];
	ld.param.u32 	%r18, [_Z20matrixMultiplyKernelPKfS0_Pfiii_param_4];
	ld.param.u32 	%r19, [_Z20matrixMultiplyKernelPKfS0_Pfiii_param_5];
	cvta.to.global.u64 	%rd1, %rd8;
	cvta.to.global.u64 	%rd2, %rd7;
	mov.u32 	%r21, %ctaid.y;
	mov.u32 	%r22, %ntid.y;
	mov.u32 	%r23, %tid.y;
	mad.lo.s32 	%r1, %r21, %r22, %r23;
	mov.u32 	%r24, %ctaid.x;
	mov.u32 	%r25, %ntid.x;
	mov.u32 	%r26, %tid.x;
	mad.lo.s32 	%r2, %r24, %r25, %r26;
	setp.ge.s32 	%p1, %r1, %r20;
	setp.ge.s32 	%p2, %r2, %r18;
	or.pred  	%p3, %p1, %p2;
	@%p3 bra 	$L__BB0_14;
	setp.lt.s32 	%p4, %r19, 1;
	mov.f32 	%f67, 0f00000000;
	@%p4 bra 	$L__BB0_13;
	mul.lo.s32 	%r3, %r19, %r1;
	and.b32  	%r4, %r19, 7;
	setp.lt.u32 	%p5, %r19, 8;
	mov.f32 	%f67, 0f00000000;
	mov.b32 	%r39, 0;
	@%p5 bra 	$L__BB0_5;
	and.b32  	%r39, %r19, 2147483640;
	neg.s32 	%r37, %r39;
	shl.b32 	%r7, %r18, 3;
	mul.wide.u32 	%rd9, %r3, 4;
	add.s64 	%rd10, %rd9, %rd2;
	add.s64 	%rd52, %rd10, 16;
	mov.f32 	%f67, 0f00000000;
	mul.wide.s32 	%rd13, %r18, 4;
	mov.u32 	%r36, %r2;
$L__BB0_4:
	.pragma "nounroll";
	ld.global.f32 	%f17, [%rd52+-16];
	mul.wide.s32 	%rd11, %r36, 4;
	add.s64 	%rd12, %rd1, %rd11;
	ld.global.f32 	%f18, [%rd12];
	fma.rn.f32 	%f19, %f17, %f18, %f67;
	ld.global.f32 	%f20, [%rd52+-12];
	add.s64 	%rd14, %rd12, %rd13;
	ld.global.f32 	%f21, [%rd14];
	fma.rn.f32 	%f22, %f20, %f21, %f19;
	ld.global.f32 	%f23, [%rd52+-8];
	add.s64 	%rd15, %rd14, %rd13;
	ld.global.f32 	%f24, [%rd15];
	fma.rn.f32 	%f25, %f23, %f24, %f22;
	ld.global.f32 	%f26, [%rd52+-4];
	add.s64 	%rd16, %rd15, %rd13;
	ld.global.f32 	%f27, [%rd16];
	fma.rn.f32 	%f28, %f26, %f27, %f25;
	ld.global.f32 	%f29, [%rd52];
	add.s64 	%rd17, %rd16, %rd13;
	ld.global.f32 	%f30, [%rd17];
	fma.rn.f32 	%f31, %f29, %f30, %f28;
	ld.global.f32 	%f32, [%rd52+4];
	add.s64 	%rd18, %rd17, %rd13;
	ld.global.f32 	%f33, [%rd18];
	fma.rn.f32 	%f34, %f32, %f33, %f31;
	ld.global.f32 	%f35, [%rd52+8];
	add.s64 	%rd19, %rd18, %rd13;
	ld.global.f32 	%f36, [%rd19];
	fma.rn.f32 	%f37, %f35, %f36, %f34;
	ld.global.f32 	%f38, [%rd52+12];
	add.s64 	%rd20, %rd19, %rd13;
	ld.global.f32 	%f39, [%rd20];
	fma.rn.f32 	%f67, %f38, %f39, %f37;
	add.s32 	%r37, %r37, 8;
	add.s32 	%r36, %r36, %r7;
	add.s64 	%rd52, %rd52, 32;
	setp.ne.s32 	%p6, %r37, 0;
	@%p6 bra 	$L__BB0_4;
$L__BB0_5:
	setp.eq.s32 	%p7, %r4, 0;
	@%p7 bra 	$L__BB0_13;
	and.b32  	%r13, %r19, 3;
	setp.lt.u32 	%p8, %r4, 4;
	@%p8 bra 	$L__BB0_8;
	add.s32 	%r28, %r39, %r3;
	mul.wide.u32 	%rd21, %r28, 4;
	add.s64 	%rd22, %rd2, %rd21;
	ld.global.f32 	%f41, [%rd22];
	mad.lo.s32 	%r29, %r39, %r18, %r2;
	mul.wide.s32 	%rd23, %r29, 4;
	add.s64 	%rd24, %rd1, %rd23;
	ld.global.f32 	%f42, [%rd24];
	fma.rn.f32 	%f43, %f41, %f42, %f67;
	cvt.u64.u32 	%rd25, %r3;
	cvt.u64.u32 	%rd26, %r39;
	add.s64 	%rd27, %rd26, %rd25;
	shl.b64 	%rd28, %rd27, 2;
	add.s64 	%rd29, %rd2, %rd28;
	ld.global.f32 	%f44, [%rd29+4];
	mul.wide.s32 	%rd30, %r18, 4;
	add.s64 	%rd31, %rd24, %rd30;
	ld.global.f32 	%f45, [%rd31];
	fma.rn.f32 	%f46, %f44, %f45, %f43;
	ld.global.f32 	%f47, [%rd29+8];
	add.s64 	%rd32, %rd31, %rd30;
	ld.global.f32 	%f48, [%rd32];
	fma.rn.f32 	%f49, %f47, %f48, %f46;
	ld.global.f32 	%f50, [%rd29+12];
	add.s64 	%rd33, %rd32, %rd30;
	ld.global.f32 	%f51, [%rd33];
	fma.rn.f32 	%f67, %f50, %f51, %f49;
	add.s32 	%r39, %r39, 4;
$L__BB0_8:
	setp.eq.s32 	%p9, %r13, 0;
	@%p9 bra 	$L__BB0_13;
	setp.eq.s32 	%p10, %r13, 1;
	@%p10 bra 	$L__BB0_11;
	add.s32 	%r30, %r39, %r3;
	mul.wide.u32 	%rd34, %r30, 4;
	add.s64 	%rd35, %rd2, %rd34;
	ld.global.f32 	%f53, [%rd35];
	mad.lo.s32 	%r31, %r39, %r18, %r2;
	mul.wide.s32 	%rd36, %r31, 4;
	add.s64 	%rd37, %rd1, %rd36;
	ld.global.f32 	%f54, [%rd37];
	fma.rn.f32 	%f55, %f53, %f54, %f67;
	cvt.u64.u32 	%rd38, %r3;
	cvt.u64.u32 	%rd39, %r39;
	add.s64 	%rd40, %rd39, %rd38;
	shl.b64 	%rd41, %rd40, 2;
	add.s64 	%rd42, %rd2, %rd41;
	ld.global.f32 	%f56, [%rd42+4];
	mul.wide.s32 	%rd43, %r18, 4;
	add.s64 	%rd44, %rd37, %rd43;
	ld.global.f32 	%f57, [%rd44];
	fma.rn.f32 	%f67, %f56, %f57, %f55;
	add.s32 	%r39, %r39, 2;
$L__BB0_11:
	and.b32  	%r32, %r19, 1;
	setp.eq.b32 	%p11, %r32, 1;
	not.pred 	%p12, %p11;
	@%p12 bra 	$L__BB0_13;
	add.s32 	%r33, %r39, %r3;
	mul.wide.u32 	%rd45, %r33, 4;
	add.s64 	%rd46, %rd2, %rd45;
	ld.global.f32 	%f58, [%rd46];
	mad.lo.s32 	%r34, %r39, %r18, %r2;
	mul.wide.s32 	%rd47, %r34, 4;
	add.s64 	%rd48, %rd1, %rd47;
	ld.global.f32 	%f59, [%rd48];
	fma.rn.f32 	%f67, %f58, %f59, %f67;
$L__BB0_13:
	mad.lo.s32 	%r35, %r18, %r1, %r2;
	cvta.to.global.u64 	%rd49, %rd6;
	mul.wide.s32 	%rd50, %r35, 4;
	add.s64 	%rd51, %rd49, %rd50;
	st.global.f32 	[%rd51], %f67;
$L__BB0_14:
	ret;

}
	// .globl	_Z15matrixAddKernelPKfS0_Pfi
.visible .entry _Z15matrixAddKernelPKfS0_Pfi(
	.param .u64 .ptr .align 1 _Z15matrixAddKernelPKfS0_Pfi_param_0,
	.param .u64 .ptr .align 1 _Z15matrixAddKernelPKfS0_Pfi_param_1,
	.param .u64 .ptr .align 1 _Z15matrixAddKernelPKfS0_Pfi_param_2,
	.param .u32 _Z15matrixAddKernelPKfS0_Pfi_param_3
)
{
	.reg .pred 	%p<2>;
	.reg .b32 	%r<6>;
	.reg .b32 	%f<4>;
	.reg .b64 	%rd<11>;

	ld.param.u64 	%rd1, [_Z15matrixAddKernelPKfS0_Pfi_param_0];
	ld.param.u64 	%rd2, [_Z15matrixAddKernelPKfS0_Pfi_param_1];
	ld.param.u64 	%rd3, [_Z15matrixAddKernelPKfS0_Pfi_param_2];
	ld.param.u32 	%r2, [_Z15matrixAddKernelPKfS0_Pfi_param_3];
	mov.u32 	%r3, %ctaid.x;
	mov.u32 	%r4, %ntid.x;
	mov.u32 	%r5, %tid.x;
	mad.lo.s32 	%r1, %r3, %r4, %r5;
	setp.ge.s32 	%p1, %r1, %r2;
	@%p1 bra 	$L__BB1_2;
	cvta.to.global.u64 	%rd4, %rd1;
	cvta.to.global.u64 	%rd5, %rd2;
	cvta.to.global.u64 	%rd6, %rd3;
	mul.wide.s32 	%rd7, %r1, 4;
	add.s64 	%rd8, %rd4, %rd7;
	ld.global.f32 	%f1, [%rd8];
	add.s64 	%rd9, %rd5, %rd7;
	ld.global.f32 	%f2, [%rd9];
	add.f32 	%f3, %f1, %f2;
	add.s64 	%rd10, %rd6, %rd7;
	st.global.f32 	[%rd10], %f3;
$L__BB1_2:
	ret;

}
	// .globl	_Z20matrixSubtractKernelPKfS0_Pfi
.visible .entry _Z20matrixSubtractKernelPKfS0_Pfi(
	.param .u64 .ptr .align 1 _Z20matrixSubtractKernelPKfS0_Pfi_param_0,
	.param .u64 .ptr .align 1 _Z20matrixSubtractKernelPKfS0_Pfi_param_1,
	.param .u64 .ptr .align 1 _Z20matrixSubtractKernelPKfS0_Pfi_param_2,
	.param .u32 _Z20matrixSubtractKernelPKfS0_Pfi_param_3
)
{
	.reg .pred 	%p<2>;
	.reg .b32 	%r<6>;
	.reg .b32 	%f<4>;
	.reg .b64 	%rd<11>;

	ld.param.u64 	%rd1, [_Z20matrixSubtractKernelPKfS0_Pfi_param_0];
	ld.param.u64 	%rd2, [_Z20matrixSubtractKernelPKfS0_Pfi_param_1];
	ld.param.u64 	%rd3, [_Z20matrixSubtractKernelPKfS0_Pfi_param_2];
	ld.param.u32 	%r2, [_Z20matrixSubtractKernelPKfS0_Pfi_param_3];
	mov.u32 	%r3, %ctaid.x;
	mov.u32 	%r4, %ntid.x;
	mov.u32 	%r5, %tid.x;
	mad.lo.s32 	%r1, %r3, %r4, %r5;
	setp.ge.s32 	%p1, %r1, %r2;
	@%p1 bra 	$L__BB2_2;
	cvta.to.global.u64 	%rd4, %rd1;
	cvta.to.global.u64 	%rd5, %rd2;
	cvta.to.global.u64 	%rd6, %rd3;
	mul.wide.s32 	%rd7, %r1, 4;
	add.s64 	%rd8, %rd4, %rd7;
	ld.global.f32 	%f1, [%rd8];
	add.s64 	%rd9, %rd5, %rd7;
	ld.global.f32 	%f2, [%rd9];
	sub.f32 	%f3, %f1, %f2;
	add.s64 	%rd10, %rd6, %rd7;
	st.global.f32 	[%rd10], %f3;
$L__BB2_2:
	ret;

}
	// .globl	_Z26matrixScalarMultiplyKernelPKfPffi
.visible .entry _Z26matrixScalarMultiplyKernelPKfPffi(
	.param .u64 .ptr .align 1 _Z26matrixScalarMultiplyKernelPKfPffi_param_0,
	.param .u64 .ptr .align 1 _Z26matrixScalarMultiplyKernelPKfPffi_param_1,
	.param .f32 _Z26matrixScalarMultiplyKernelPKfPffi_param_2,
	.param .u32 _Z26matrixScalarMultiplyKernelPKfPffi_param_3
)
{
	.reg .pred 	%p<2>;
	.reg .b32 	%r<6>;
	.reg .b32 	%f<4>;
	.reg .b64 	%rd<8>;

	ld.param.u64 	%rd1, [_Z26matrixScalarMultiplyKernelPKfPffi_param_0];
	ld.param.u64 	%rd2, [_Z26matrixScalarMultiplyKernelPKfPffi_param_1];
	ld.param.f32 	%f1, [_Z26matrixScalarMultiplyKernelPKfPffi_param_2];
	ld.param.u32 	%r2, [_Z26matrixScalarMultiplyKernelPKfPffi_param_3];
	mov.u32 	%r3, %ctaid.x;
	mov.u32 	%r4, %ntid.x;
	mov.u32 	%r5, %tid.x;
	mad.lo.s32 	%r1, %r3, %r4, %r5;
	setp.ge.s32 	%p1, %r1, %r2;
	@%p1 bra 	$L__BB3_2;
	cvta.to.global.u64 	%rd3, %rd1;
	cvta.to.global.u64 	%rd4, %rd2;
	mul.wide.s32 	%rd5, %r1, 4;
	add.s64 	%rd6, %rd3, %rd5;
	ld.global.f32 	%f2, [%rd6];
	mul.f32 	%f3, %f1, %f2;
	add.s64 	%rd7, %rd4, %rd5;
	st.global.f32 	[%rd7], %f3;
$L__BB3_2:
	ret;

}
	// .globl	_Z21matrixTransposeKernelPKfPfii
.visible .entry _Z21matrixTransposeKernelPKfPfii(
	.param .u64 .ptr .align 1 _Z21matrixTransposeKernelPKfPfii_param_0,
	.param .u64 .ptr .align 1 _Z21matrixTransposeKernelPKfPfii_param_1,
	.param .u32 _Z21matrixTransposeKernelPKfPfii_param_2,
	.param .u32 _Z21matrixTransposeKernelPKfPfii_param_3
)
{
	.reg .pred 	%p<4>;
	.reg .b32 	%r<13>;
	.reg .b32 	%f<2>;
	.reg .b64 	%rd<9>;

	ld.param.u64 	%rd1, [_Z21matrixTransposeKernelPKfPfii_param_0];
	ld.param.u64 	%rd2, [_Z21matrixTransposeKernelPKfPfii_param_1];
	ld.param.u32 	%r3, [_Z21matrixTransposeKernelPKfPfii_param_2];
	ld.param.u32 	%r4, [_Z21matrixTransposeKernelPKfPfii_param_3];
	mov.u32 	%r5, %ctaid.y;
	mov.u32 	%r6, %ntid.y;
	mov.u32 	%r7, %tid.y;
	mad.lo.s32 	%r1, %r5, %r6, %r7;
	mov.u32 	%r8, %ctaid.x;
	mov.u32 	%r9, %ntid.x;
	mov.u32 	%r10, %tid.x;
	mad.lo.s32 	%r2, %r8, %r9, %r10;
	setp.ge.s32 	%p1, %r1, %r3;
	setp.ge.s32 	%p2, %r2, %r4;
	or.pred  	%p3, %p1, %p2;
	@%p3 bra 	$L__BB4_2;
	cvta.to.global.u64 	%rd3, %rd1;
	cvta.to.global.u64 	%rd4, %rd2;
	mad.lo.s32 	%r11, %r4, %r1, %r2;
	mul.wide.s32 	%rd5, %r11, 4;
	add.s64 	%rd6, %rd3, %rd5;
	ld.global.f32 	%f1, [%rd6];
	mad.lo.s32 	%r12, %r3, %r2, %r1;
	mul.wide.s32 	%rd7, %r12, 4;
	add.s64 	%rd8, %rd4, %rd7;
	st.global.f32 	[%rd8], %f1;
$L__BB4_2:
	ret;

}
	// .globl	_Z11tfIdfKernelPKfS0_Pfii
.visible .entry _Z11tfIdfKernelPKfS0_Pfii(
	.param .u64 .ptr .align 1 _Z11tfIdfKernelPKfS0_Pfii_param_0,
	.param .u64 .ptr .align 1 _Z11tfIdfKernelPKfS0_Pfii_param_1,
	.param .u64 .ptr .align 1 _Z11tfIdfKernelPKfS0_Pfii_param_2,
	.param .u32 _Z11tfIdfKernelPKfS0_Pfii_param_3,
	.param .u32 _Z11tfIdfKernelPKfS0_Pfii_param_4
)
{
	.reg .pred 	%p<5>;
	.reg .b32 	%r<11>;
	.reg .b32 	%f<28>;
	.reg .b64 	%rd<11>;

	ld.param.u64 	%rd1, [_Z11tfIdfKernelPKfS0_Pfii_param_0];
	ld.param.u64 	%rd2, [_Z11tfIdfKernelPKfS0_Pfii_param_1];
	ld.param.u64 	%rd3, [_Z11tfIdfKernelPKfS0_Pfii_param_2];
	ld.param.u32 	%r3, [_Z11tfIdfKernelPKfS0_Pfii_param_3];
	ld.param.u32 	%r2, [_Z11tfIdfKernelPKfS0_Pfii_param_4];
	mov.u32 	%r4, %ctaid.x;
	mov.u32 	%r5, %ntid.x;
	mov.u32 	%r6, %tid.x;
	mad.lo.s32 	%r1, %r4, %r5, %r6;
	setp.ge.s32 	%p1, %r1, %r3;
	@%p1 bra 	$L__BB5_2;
	cvta.to.global.u64 	%rd4, %rd2;
	cvta.to.global.u64 	%rd5, %rd1;
	cvta.to.global.u64 	%rd6, %rd3;
	cvt.rn.f32.s32 	%f1, %r2;
	mul.wide.s32 	%rd7, %r1, 4;
	add.s64 	%rd8, %rd4, %rd7;
	ld.global.f32 	%f2, [%rd8];
	add.f32 	%f3, %f2, 0f3F800000;
	div.rn.f32 	%f4, %f1, %f3;
	setp.lt.f32 	%p2, %f4, 0f00800000;
	mul.f32 	%f5, %f4, 0f4B000000;
	selp.f32 	%f6, %f5, %f4, %p2;
	selp.f32 	%f7, 0fC1B80000, 0f00000000, %p2;
	mov.b32 	%r7, %f6;
	add.s32 	%r8, %r7, -1059760811;
	and.b32  	%r9, %r8, -8388608;
	sub.s32 	%r10, %r7, %r9;
	mov.b32 	%f8, %r10;
	cvt.rn.f32.s32 	%f9, %r9;
	fma.rn.f32 	%f10, %f9, 0f34000000, %f7;
	add.f32 	%f11, %f8, 0fBF800000;
	fma.rn.f32 	%f12, %f11, 0fBE055027, 0f3E1039F6;
	fma.rn.f32 	%f13, %f12, %f11, 0fBDF8CDCC;
	fma.rn.f32 	%f14, %f13, %f11, 0f3E0F2955;
	fma.rn.f32 	%f15, %f14, %f11, 0fBE2AD8B9;
	fma.rn.f32 	%f16, %f15, %f11, 0f3E4CED0B;
	fma.rn.f32 	%f17, %f16, %f11, 0fBE7FFF22;
	fma.rn.f32 	%f18, %f17, %f11, 0f3EAAAA78;
	fma.rn.f32 	%f19, %f18, %f11, 0fBF000000;
	mul.f32 	%f20, %f11, %f19;
	fma.rn.f32 	%f21, %f20, %f11, %f11;
	fma.rn.f32 	%f22, %f10, 0f3F317218, %f21;
	setp.gt.u32 	%p3, %r7, 2139095039;
	fma.rn.f32 	%f23, %f6, 0f7F800000, 0f7F800000;
	selp.f32 	%f24, %f23, %f22, %p3;
	setp.eq.f32 	%p4, %f6, 0f00000000;
	selp.f32 	%f25, 0fFF800000, %f24, %p4;
	add.s64 	%rd9, %rd5, %rd7;
	ld.global.f32 	%f26, [%rd9];
	mul.f32 	%f27, %f26, %f25;
	add.s64 	%rd10, %rd6, %rd7;
	st.global.f32 	[%rd10], %f27;
$L__BB5_2:
	ret;

}
	// .globl	_Z22normalizeVectorsKernelPfS_ii
.visible .entry _Z22normalizeVectorsKernelPfS_ii(
	.param .u64 .ptr .align 1 _Z22normalizeVectorsKernelPfS_ii_param_0,
	.param .u64 .ptr .align 1 _Z22normalizeVectorsKernelPfS_ii_param_1,
	.param .u32 _Z22normalizeVectorsKernelPfS_ii_param_2,
	.param .u32 _Z22normalizeVectorsKernelPfS_ii_param_3
)
{
	.reg .pred 	%p<35>;
	.reg .b32 	%r<62>;
	.reg .b32 	%f<151>;
	.reg .b64 	%rd<35>;

	ld.param.u64 	%rd8, [_Z22normalizeVectorsKernelPfS_ii_param_0];
	ld.param.u64 	%rd7, [_Z22normalizeVectorsKernelPfS_ii_param_1];
	ld.param.u32 	%r38, [_Z22normalizeVectorsKernelPfS_ii_param_2];
	ld.param.u32 	%r37, [_Z22normalizeVectorsKernelPfS_ii_param_3];
	cvta.to.global.u64 	%rd1, %rd8;
	mov.u32 	%r39, %ctaid.x;
	mov.u32 	%r40, %ntid.x;
	mov.u32 	%r41, %tid.x;
	mad.lo.s32 	%r1, %r39, %r40, %r41;
	setp.ge.s32 	%p1, %r1, %r38;
	@%p1 bra 	$L__BB6_55;
	setp.lt.s32 	%p2, %r37, 1;
	mov.f32 	%f139, 0f00000000;
	@%p2 bra 	$L__BB6_14;
	mul.lo.s32 	%r2, %r37, %r1;
	and.b32  	%r3, %r37, 15;
	setp.lt.u32 	%p3, %r37, 16;
	mov.f32 	%f139, 0f00000000;
	mov.b32 	%r53, 0;
	@%p3 bra 	$L__BB6_5;
	and.b32  	%r53, %r37, 2147483632;
	neg.s32 	%r51, %r53;
	add.s64 	%rd2, %rd1, 32;
	mov.f32 	%f139, 0f00000000;
	mov.u32 	%r50, %r2;
$L__BB6_4:
	.pragma "nounroll";
	mul.wide.s32 	%rd9, %r50, 4;
	add.s64 	%rd10, %rd2, %rd9;
	ld.global.f32 	%f44, [%rd10+-32];
	fma.rn.f32 	%f45, %f44, %f44, %f139;
	ld.global.f32 	%f46, [%rd10+-28];
	fma.rn.f32 	%f47, %f46, %f46, %f45;
	ld.global.f32 	%f48, [%rd10+-24];
	fma.rn.f32 	%f49, %f48, %f48, %f47;
	ld.global.f32 	%f50, [%rd10+-20];
	fma.rn.f32 	%f51, %f50, %f50, %f49;
	ld.global.f32 	%f52, [%rd10+-16];
	fma.rn.f32 	%f53, %f52, %f52, %f51;
	ld.global.f32 	%f54, [%rd10+-12];
	fma.rn.f32 	%f55, %f54, %f54, %f53;
	ld.global.f32 	%f56, [%rd10+-8];
	fma.rn.f32 	%f57, %f56, %f56, %f55;
	ld.global.f32 	%f58, [%rd10+-4];
	fma.rn.f32 	%f59, %f58, %f58, %f57;
	ld.global.f32 	%f60, [%rd10];
	fma.rn.f32 	%f61, %f60, %f60, %f59;
	ld.global.f32 	%f62, [%rd10+4];
	fma.rn.f32 	%f63, %f62, %f62, %f61;
	ld.global.f32 	%f64, [%rd10+8];
	fma.rn.f32 	%f65, %f64, %f64, %f63;
	ld.global.f32 	%f66, [%rd10+12];
	fma.rn.f32 	%f67, %f66, %f66, %f65;
	ld.global.f32 	%f68, [%rd10+16];
	fma.rn.f32 	%f69, %f68, %f68, %f67;
	ld.global.f32 	%f70, [%rd10+20];
	fma.rn.f32 	%f71, %f70, %f70, %f69;
	ld.global.f32 	%f72, [%rd10+24];
	fma.rn.f32 	%f73, %f72, %f72, %f71;
	ld.global.f32 	%f74, [%rd10+28];
	fma.rn.f32 	%f139, %f74, %f74, %f73;
	add.s32 	%r51, %r51, 16;
	add.s32 	%r50, %r50, 16;
	setp.ne.s32 	%p4, %r51, 0;
	@%p4 bra 	$L__BB6_4;
$L__BB6_5:
	setp.eq.s32 	%p5, %r3, 0;
	@%p5 bra 	$L__BB6_14;
	and.b32  	%r11, %r37, 7;
	setp.lt.u32 	%p6, %r3, 8;
	@%p6 bra 	$L__BB6_8;
	add.s32 	%r43, %r53, %r2;
	mul.wide.s32 	%rd11, %r43, 4;
	add.s64 	%rd12, %rd1, %rd11;
	ld.global.f32 	%f76, [%rd12];
	fma.rn.f32 	%f77, %f76, %f76, %f139;
	ld.global.f32 	%f78, [%rd12+4];
	fma.rn.f32 	%f79, %f78, %f78, %f77;
	ld.global.f32 	%f80, [%rd12+8];
	fma.rn.f32 	%f81, %f80, %f80, %f79;
	ld.global.f32 	%f82, [%rd12+12];
	fma.rn.f32 	%f83, %f82, %f82, %f81;
	ld.global.f32 	%f84, [%rd12+16];
	fma.rn.f32 	%f85, %f84, %f84, %f83;
	ld.global.f32 	%f86, [%rd12+20];
	fma.rn.f32 	%f87, %f86, %f86, %f85;
	ld.global.f32 	%f88, [%rd12+24];
	fma.rn.f32 	%f89, %f88, %f88, %f87;
	ld.global.f32 	%f90, [%rd12+28];
	fma.rn.f32 	%f139, %f90, %f90, %f89;
	add.s32 	%r53, %r53, 8;
$L__BB6_8:
	setp.eq.s32 	%p7, %r11, 0;
	@%p7 bra 	$L__BB6_14;
	and.b32  	%r14, %r37, 3;
	setp.lt.u32 	%p8, %r11, 4;
	@%p8 bra 	$L__BB6_11;
	add.s32 	%r44, %r53, %r2;
	mul.wide.s32 	%rd13, %r44, 4;
	add.s64 	%rd14, %rd1, %rd13;
	ld.global.f32 	%f92, [%rd14];
	fma.rn.f32 	%f93, %f92, %f92, %f139;
	ld.global.f32 	%f94, [%rd14+4];
	fma.rn.f32 	%f95, %f94, %f94, %f93;
	ld.global.f32 	%f96, [%rd14+8];
	fma.rn.f32 	%f97, %f96, %f96, %f95;
	ld.global.f32 	%f98, [%rd14+12];
	fma.rn.f32 	%f139, %f98, %f98, %f97;
	add.s32 	%r53, %r53, 4;
$L__BB6_11:
	setp.eq.s32 	%p9, %r14, 0;
	@%p9 bra 	$L__BB6_14;
	add.s32 	%r56, %r53, %r2;
	neg.s32 	%r55, %r14;
$L__BB6_13:
	.pragma "nounroll";
	mul.wide.s32 	%rd15, %r56, 4;
	add.s64 	%rd16, %rd1, %rd15;
	ld.global.f32 	%f99, [%rd16];
	fma.rn.f32 	%f139, %f99, %f99, %f139;
	add.s32 	%r56, %r56, 1;
	add.s32 	%r55, %r55, 1;
	setp.ne.s32 	%p10, %r55, 0;
	@%p10 bra 	$L__BB6_13;
$L__BB6_14:
	setp.lt.s32 	%p11, %r37, 1;
	sqrt.rn.f32 	%f100, %f139;
	cvta.to.global.u64 	%rd17, %rd7;
	mul.wide.s32 	%rd18, %r1, 4;
	add.s64 	%rd3, %rd17, %rd18;
	st.global.f32 	[%rd3], %f100;
	@%p11 bra 	$L__BB6_55;
	mul.lo.s32 	%r23, %r37, %r1;
	and.b32  	%r24, %r37, 7;
	setp.lt.u32 	%p12, %r37, 8;
	mov.b32 	%r60, 0;
	@%p12 bra 	$L__BB6_34;
	and.b32  	%r60, %r37, 2147483640;
	neg.s32 	%r58, %r60;
	add.s64 	%rd4, %rd1, 16;
	mov.u32 	%r57, %r23;
$L__BB6_17:
	.pragma "nounroll";
	mul.wide.s32 	%rd19, %r57, 4;
	add.s64 	%rd5, %rd4, %rd19;
	ld.global.f32 	%f141, [%rd3];
	setp.leu.f32 	%p13, %f141, 0f00000000;
	@%p13 bra 	$L__BB6_19;
	ld.global.f32 	%f101, [%rd5+-16];
	div.rn.f32 	%f102, %f101, %f141;
	st.global.f32 	[%rd5+-16], %f102;
	ld.global.f32 	%f141, [%rd3];
$L__BB6_19:
	setp.leu.f32 	%p14, %f141, 0f00000000;
	@%p14 bra 	$L__BB6_21;
	ld.global.f32 	%f103, [%rd5+-12];
	div.rn.f32 	%f104, %f103, %f141;
	st.global.f32 	[%rd5+-12], %f104;
	ld.global.f32 	%f141, [%rd3];
$L__BB6_21:
	setp.leu.f32 	%p15, %f141, 0f00000000;
	@%p15 bra 	$L__BB6_23;
	ld.global.f32 	%f105, [%rd5+-8];
	div.rn.f32 	%f106, %f105, %f141;
	st.global.f32 	[%rd5+-8], %f106;
	ld.global.f32 	%f141, [%rd3];
$L__BB6_23:
	setp.leu.f32 	%p16, %f141, 0f00000000;
	@%p16 bra 	$L__BB6_25;
	ld.global.f32 	%f107, [%rd5+-4];
	div.rn.f32 	%f108, %f107, %f141;
	st.global.f32 	[%rd5+-4], %f108;
	ld.global.f32 	%f141, [%rd3];
$L__BB6_25:
	setp.leu.f32 	%p17, %f141, 0f00000000;
	@%p17 bra 	$L__BB6_27;
	ld.global.f32 	%f109, [%rd5];
	div.rn.f32 	%f110, %f109, %f141;
	st.global.f32 	[%rd5], %f110;
	ld.global.f32 	%f141, [%rd3];
$L__BB6_27:
	setp.leu.f32 	%p18, %f141, 0f00000000;
	@%p18 bra 	$L__BB6_29;
	ld.global.f32 	%f111, [%rd5+4];
	div.rn.f32 	%f112, %f111, %f141;
	st.global.f32 	[%rd5+4], %f112;
	ld.global.f32 	%f141, [%rd3];
$L__BB6_29:
	setp.leu.f32 	%p19, %f141, 0f00000000;
	@%p19 bra 	$L__BB6_31;
	ld.global.f32 	%f113, [%rd5+8];
	div.rn.f32 	%f114, %f113, %f141;
	st.global.f32 	[%rd5+8], %f114;
	ld.global.f32 	%f141, [%rd3];
$L__BB6_31:
	setp.leu.f32 	%p20, %f141, 0f00000000;
	@%p20 bra 	$L__BB6_33;
	ld.global.f32 	%f115, [%rd5+12];
	div.rn.f32 	%f116, %f115, %f141;
	st.global.f32 	[%rd5+12], %f116;
$L__BB6_33:
	add.s32 	%r58, %r58, 8;
	add.s32 	%r57, %r57, 8;
	setp.ne.s32 	%p21, %r58, 0;
	@%p21 bra 	$L__BB6_17;
$L__BB6_34:
	setp.eq.s32 	%p22, %r24, 0;
	@%p22 bra 	$L__BB6_55;
	and.b32  	%r32, %r37, 3;
	setp.lt.u32 	%p23, %r24, 4;
	@%p23 bra 	$L__BB6_45;
	ld.global.f32 	%f148, [%rd3];
	setp.leu.f32 	%p24, %f148, 0f00000000;
	@%p24 bra 	$L__BB6_38;
	add.s32 	%r46, %r60, %r23;
	mul.wide.s32 	%rd20, %r46, 4;
	add.s64 	%rd21, %rd1, %rd20;
	ld.global.f32 	%f117, [%rd21];
	div.rn.f32 	%f118, %f117, %f148;
	st.global.f32 	[%rd21], %f118;
	ld.global.f32 	%f148, [%rd3];
$L__BB6_38:
	setp.leu.f32 	%p25, %f148, 0f00000000;
	cvt.s64.s32 	%rd22, %r23;
	cvt.u64.u32 	%rd23, %r60;
	add.s64 	%rd24, %rd23, %rd22;
	shl.b64 	%rd25, %rd24, 2;
	add.s64 	%rd6, %rd1, %rd25;
	@%p25 bra 	$L__BB6_40;
	ld.global.f32 	%f119, [%rd6+4];
	div.rn.f32 	%f120, %f119, %f148;
	st.global.f32 	[%rd6+4], %f120;
	ld.global.f32 	%f148, [%rd3];
$L__BB6_40:
	setp.leu.f32 	%p26, %f148, 0f00000000;
	@%p26 bra 	$L__BB6_42;
	ld.global.f32 	%f121, [%rd6+8];
	div.rn.f32 	%f122, %f121, %f148;
	st.global.f32 	[%rd6+8], %f122;
	ld.global.f32 	%f148, [%rd3];
$L__BB6_42:
	setp.leu.f32 	%p27, %f148, 0f00000000;
	@%p27 bra 	$L__BB6_44;
	ld.global.f32 	%f123, [%rd6+12];
	div.rn.f32 	%f124, %f123, %f148;
	st.global.f32 	[%rd6+12], %f124;
$L__BB6_44:
	add.s32 	%r60, %r60, 4;
$L__BB6_45:
	setp.eq.s32 	%p28, %r32, 0;
	@%p28 bra 	$L__BB6_55;
	setp.eq.s32 	%p29, %r32, 1;
	@%p29 bra 	$L__BB6_52;
	ld.global.f32 	%f150, [%rd3];
	setp.leu.f32 	%p30, %f150, 0f00000000;
	@%p30 bra 	$L__BB6_49;
	add.s32 	%r47, %r60, %r23;
	mul.wide.s32 	%rd26, %r47, 4;
	add.s64 	%rd27, %rd1, %rd26;
	ld.global.f32 	%f125, [%rd27];
	div.rn.f32 	%f126, %f125, %f150;
	st.global.f32 	[%rd27], %f126;
	ld.global.f32 	%f150, [%rd3];
$L__BB6_49:
	setp.leu.f32 	%p31, %f150, 0f00000000;
	@%p31 bra 	$L__BB6_51;
	cvt.s64.s32 	%rd28, %r23;
	cvt.u64.u32 	%rd29, %r60;
	add.s64 	%rd30, %rd29, %rd28;
	shl.b64 	%rd31, %rd30, 2;
	add.s64 	%rd32, %rd1, %rd31;
	ld.global.f32 	%f127, [%rd32+4];
	div.rn.f32 	%f128, %f127, %f150;
	st.global.f32 	[%rd32+4], %f128;
$L__BB6_51:
	add.s32 	%r60, %r60, 2;
$L__BB6_52:
	and.b32  	%r48, %r37, 1;
	setp.eq.b32 	%p32, %r48, 1;
	not.pred 	%p33, %p32;
	@%p33 bra 	$L__BB6_55;
	ld.global.f32 	%f39, [%rd3];
	setp.leu.f32 	%p34, %f39, 0f00000000;
	@%p34 bra 	$L__BB6_55;
	add.s32 	%r49, %r60, %r23;
	mul.wide.s32 	%rd33, %r49, 4;
	add.s64 	%rd34, %rd1, %rd33;
	ld.global.f32 	%f129, [%rd34];
	div.rn.f32 	%f130, %f129, %f39;
	st.global.f32 	[%rd34], %f130;
$L__BB6_55:
	ret;

}
	// .globl	_Z22cosineSimilarityKernelPKfPfii
.visible .entry _Z22cosineSimilarityKernelPKfPfii(
	.param .u64 .ptr .align 1 _Z22cosineSimilarityKernelPKfPfii_param_0,
	.param .u64 .ptr .align 1 _Z22cosineSimilarityKernelPKfPfii_param_1,
	.param .u32 _Z22cosineSimilarityKernelPKfPfii_param_2,
	.param .u32 _Z22cosineSimilarityKernelPKfPfii_param_3
)
{
	.reg .pred 	%p<11>;
	.reg .b32 	%r<48>;
	.reg .b32 	%f<112>;
	.reg .b64 	%rd<40>;

	ld.param.u64 	%rd10, [_Z22cosineSimilarityKernelPKfPfii_param_0];
	ld.param.u64 	%rd9, [_Z22cosineSimilarityKernelPKfPfii_param_1];
	ld.param.u32 	%r25, [_Z22cosineSimilarityKernelPKfPfii_param_2];
	ld.param.u32 	%r26, [_Z22cosineSimilarityKernelPKfPfii_param_3];
	cvta.to.global.u64 	%rd1, %rd10;
	mov.u32 	%r27, %ctaid.y;
	mov.u32 	%r28, %ntid.y;
	mov.u32 	%r29, %tid.y;
	mad.lo.s32 	%r1, %r27, %r28, %r29;
	mov.u32 	%r30, %ctaid.x;
	mov.u32 	%r31, %ntid.x;
	mov.u32 	%r32, %tid.x;
	mad.lo.s32 	%r2, %r30, %r31, %r32;
	max.s32 	%r33, %r1, %r2;
	setp.ge.s32 	%p1, %r33, %r25;
	@%p1 bra 	$L__BB7_15;
	setp.lt.s32 	%p2, %r26, 1;
	mov.f32 	%f111, 0f00000000;
	@%p2 bra 	$L__BB7_14;
	mul.lo.s32 	%r3, %r26, %r1;
	mul.lo.s32 	%r4, %r26, %r2;
	and.b32  	%r5, %r26, 15;
	setp.lt.u32 	%p3, %r26, 16;
	mov.f32 	%f111, 0f00000000;
	mov.b32 	%r44, 0;
	@%p3 bra 	$L__BB7_5;
	and.b32  	%r44, %r26, 2147483632;
	neg.s32 	%r42, %r44;
	mul.wide.u32 	%rd11, %r3, 4;
	add.s64 	%rd3, %rd1, 32;
	add.s64 	%rd38, %rd3, %rd11;
	mov.f32 	%f111, 0f00000000;
	mov.u32 	%r41, %r4;
$L__BB7_4:
	.pragma "nounroll";
	mul.wide.s32 	%rd12, %r41, 4;
	add.s64 	%rd13, %rd3, %rd12;
	ld.global.f32 	%f18, [%rd38+-32];
	ld.global.f32 	%f19, [%rd13+-32];
	fma.rn.f32 	%f20, %f18, %f19, %f111;
	ld.global.f32 	%f21, [%rd38+-28];
	ld.global.f32 	%f22, [%rd13+-28];
	fma.rn.f32 	%f23, %f21, %f22, %f20;
	ld.global.f32 	%f24, [%rd38+-24];
	ld.global.f32 	%f25, [%rd13+-24];
	fma.rn.f32 	%f26, %f24, %f25, %f23;
	ld.global.f32 	%f27, [%rd38+-20];
	ld.global.f32 	%f28, [%rd13+-20];
	fma.rn.f32 	%f29, %f27, %f28, %f26;
	ld.global.f32 	%f30, [%rd38+-16];
	ld.global.f32 	%f31, [%rd13+-16];
	fma.rn.f32 	%f32, %f30, %f31, %f29;
	ld.global.f32 	%f33, [%rd38+-12];
	ld.global.f32 	%f34, [%rd13+-12];
	fma.rn.f32 	%f35, %f33, %f34, %f32;
	ld.global.f32 	%f36, [%rd38+-8];
	ld.global.f32 	%f37, [%rd13+-8];
	fma.rn.f32 	%f38, %f36, %f37, %f35;
	ld.global.f32 	%f39, [%rd38+-4];
	ld.global.f32 	%f40, [%rd13+-4];
	fma.rn.f32 	%f41, %f39, %f40, %f38;
	ld.global.f32 	%f42, [%rd38];
	ld.global.f32 	%f43, [%rd13];
	fma.rn.f32 	%f44, %f42, %f43, %f41;
	ld.global.f32 	%f45, [%rd38+4];
	ld.global.f32 	%f46, [%rd13+4];
	fma.rn.f32 	%f47, %f45, %f46, %f44;
	ld.global.f32 	%f48, [%rd38+8];
	ld.global.f32 	%f49, [%rd13+8];
	fma.rn.f32 	%f50, %f48, %f49, %f47;
	ld.global.f32 	%f51, [%rd38+12];
	ld.global.f32 	%f52, [%rd13+12];
	fma.rn.f32 	%f53, %f51, %f52, %f50;
	ld.global.f32 	%f54, [%rd38+16];
	ld.global.f32 	%f55, [%rd13+16];
	fma.rn.f32 	%f56, %f54, %f55, %f53;
	ld.global.f32 	%f57, [%rd38+20];
	ld.global.f32 	%f58, [%rd13+20];
	fma.rn.f32 	%f59, %f57, %f58, %f56;
	ld.global.f32 	%f60, [%rd38+24];
	ld.global.f32 	%f61, [%rd13+24];
	fma.rn.f32 	%f62, %f60, %f61, %f59;
	ld.global.f32 	%f63, [%rd38+28];
	ld.global.f32 	%f64, [%rd13+28];
	fma.rn.f32 	%f111, %f63, %f64, %f62;
	add.s32 	%r42, %r42, 16;
	add.s64 	%rd38, %rd38, 64;
	add.s32 	%r41, %r41, 16;
	setp.ne.s32 	%p4, %r42, 0;
	@%p4 bra 	$L__BB7_4;
$L__BB7_5:
	setp.eq.s32 	%p5, %r5, 0;
	@%p5 bra 	$L__BB7_14;
	and.b32  	%r13, %r26, 7;
	setp.lt.u32 	%p6, %r5, 8;
	@%p6 bra 	$L__BB7_8;
	add.s32 	%r35, %r44, %r3;
	mul.wide.u32 	%rd14, %r35, 4;
	add.s64 	%rd15, %rd1, %rd14;
	ld.global.f32 	%f66, [%rd15];
	add.s32 	%r36, %r44, %r4;
	mul.wide.s32 	%rd16, %r36, 4;
	add.s64 	%rd17, %rd1, %rd16;
	ld.global.f32 	%f67, [%rd17];
	fma.rn.f32 	%f68, %f66, %f67, %f111;
	cvt.u64.u32 	%rd18, %r3;
	cvt.u64.u32 	%rd19, %r44;
	add.s64 	%rd20, %rd19, %rd18;
	shl.b64 	%rd21, %rd20, 2;
	add.s64 	%rd22, %rd1, %rd21;
	ld.global.f32 	%f69, [%rd22+4];
	ld.global.f32 	%f70, [%rd17+4];
	fma.rn.f32 	%f71, %f69, %f70, %f68;
	ld.global.f32 	%f72, [%rd22+8];
	ld.global.f32 	%f73, [%rd17+8];
	fma.rn.f32 	%f74, %f72, %f73, %f71;
	ld.global.f32 	%f75, [%rd22+12];
	ld.global.f32 	%f76, [%rd17+12];
	fma.rn.f32 	%f77, %f75, %f76, %f74;
	ld.global.f32 	%f78, [%rd22+16];
	ld.global.f32 	%f79, [%rd17+16];
	fma.rn.f32 	%f80, %f78, %f79, %f77;
	ld.global.f32 	%f81, [%rd22+20];
	ld.global.f32 	%f82, [%rd17+20];
	fma.rn.f32 	%f83, %f81, %f82, %f80;
	ld.global.f32 	%f84, [%rd22+24];
	ld.global.f32 	%f85, [%rd17+24];
	fma.rn.f32 	%f86, %f84, %f85, %f83;
	ld.global.f32 	%f87, [%rd22+28];
	ld.global.f32 	%f88, [%rd17+28];
	fma.rn.f32 	%f111, %f87, %f88, %f86;
	add.s32 	%r44, %r44, 8;
$L__BB7_8:
	setp.eq.s32 	%p7, %r13, 0;
	@%p7 bra 	$L__BB7_14;
	and.b32  	%r16, %r26, 3;
	setp.lt.u32 	%p8, %r13, 4;
	@%p8 bra 	$L__BB7_11;
	add.s32 	%r37, %r44, %r3;
	mul.wide.u32 	%rd23, %r37, 4;
	add.s64 	%rd24, %rd1, %rd23;
	ld.global.f32 	%f90, [%rd24];
	add.s32 	%r38, %r44, %r4;
	mul.wide.s32 	%rd25, %r38, 4;
	add.s64 	%rd26, %rd1, %rd25;
	ld.global.f32 	%f91, [%rd26];
	fma.rn.f32 	%f92, %f90, %f91, %f111;
	cvt.u64.u32 	%rd27, %r3;
	cvt.u64.u32 	%rd28, %r44;
	add.s64 	%rd29, %rd28, %rd27;
	shl.b64 	%rd30, %rd29, 2;
	add.s64 	%rd31, %rd1, %rd30;
	ld.global.f32 	%f93, [%rd31+4];
	ld.global.f32 	%f94, [%rd26+4];
	fma.rn.f32 	%f95, %f93, %f94, %f92;
	ld.global.f32 	%f96, [%rd31+8];
	ld.global.f32 	%f97, [%rd26+8];
	fma.rn.f32 	%f98, %f96, %f97, %f95;
	ld.global.f32 	%f99, [%rd31+12];
	ld.global.f32 	%f100, [%rd26+12];
	fma.rn.f32 	%f111, %f99, %f100, %f98;
	add.s32 	%r44, %r44, 4;
$L__BB7_11:
	setp.eq.s32 	%p9, %r16, 0;
	@%p9 bra 	$L__BB7_14;
	add.s32 	%r47, %r44, %r4;
	add.s32 	%r39, %r44, %r3;
	mul.wide.u32 	%rd32, %r39, 4;
	add.s64 	%rd39, %rd1, %rd32;
	neg.s32 	%r46, %r16;
$L__BB7_13:
	.pragma "nounroll";
	mul.wide.s32 	%rd33, %r47, 4;
	add.s64 	%rd34, %rd1, %rd33;
	ld.global.f32 	%f101, [%rd39];
	ld.global.f32 	%f102, [%rd34];
	fma.rn.f32 	%f111, %f101, %f102, %f111;
	add.s32 	%r47, %r47, 1;
	add.s64 	%rd39, %rd39, 4;
	add.s32 	%r46, %r46, 1;
	setp.ne.s32 	%p10, %r46, 0;
	@%p10 bra 	$L__BB7_13;
$L__BB7_14:
	mad.lo.s32 	%r40, %r25, %r1, %r2;
	cvta.to.global.u64 	%rd35, %rd9;
	mul.wide.s32 	%rd36, %r40, 4;
	add.s64 	%rd37, %rd35, %rd36;
	st.global.f32 	[%rd37], %f111;
$L__BB7_15:
	ret;

}
	// .globl	_Z19extractNGramsKernelPKiPiiii
.visible .entry _Z19extractNGramsKernelPKiPiiii(
	.param .u64 .ptr .align 1 _Z19extractNGramsKernelPKiPiiii_param_0,
	.param .u64 .ptr .align 1 _Z19extractNGramsKernelPKiPiiii_param_1,
	.param .u32 _Z19extractNGramsKernelPKiPiiii_param_2,
	.param .u32 _Z19extractNGramsKernelPKiPiiii_param_3,
	.param .u32 _Z19extractNGramsKernelPKiPiiii_param_4
)
{
	.reg .pred 	%p<72>;
	.reg .b32 	%r<185>;
	.reg .b64 	%rd<16>;

	ld.param.u64 	%rd4, [_Z19extractNGramsKernelPKiPiiii_param_0];
	ld.param.u64 	%rd3, [_Z19extractNGramsKernelPKiPiiii_param_1];
	ld.param.u32 	%r40, [_Z19extractNGramsKernelPKiPiiii_param_2];
	ld.param.u32 	%r42, [_Z19extractNGramsKernelPKiPiiii_param_3];
	ld.param.u32 	%r39, [_Z19extractNGramsKernelPKiPiiii_param_4];
	cvta.to.global.u64 	%rd1, %rd4;
	mov.u32 	%r43, %ctaid.x;
	mov.u32 	%r44, %ntid.x;
	mul.lo.s32 	%r1, %r43, %r44;
	mov.u32 	%r2, %tid.x;
	add.s32 	%r3, %r1, %r2;
	mov.u32 	%r4, %ctaid.y;
	add.s32 	%r5, %r4, 1;
	setp.ge.s32 	%p1, %r3, %r40;
	setp.ge.s32 	%p2, %r4, %r42;
	or.pred  	%p3, %p1, %p2;
	add.s32 	%r45, %r5, %r3;
	setp.gt.s32 	%p4, %r45, %r40;
	or.pred  	%p5, %p3, %p4;
	@%p5 bra 	$L__BB8_14;
	and.b32  	%r6, %r5, 15;
	setp.lt.u32 	%p6, %r4, 15;
	mov.b32 	%r176, 0;
	mov.u32 	%r184, %r176;
	@%p6 bra 	$L__BB8_4;
	and.b32  	%r176, %r5, 131056;
	neg.s32 	%r170, %r176;
	add.s64 	%rd2, %rd1, 32;
	mov.b32 	%r184, 0;
	mov.u32 	%r169, %r3;
$L__BB8_3:
	.pragma "nounroll";
	mul.wide.s32 	%rd5, %r169, 4;
	add.s64 	%rd6, %rd2, %rd5;
	ld.global.u32 	%r50, [%rd6+-32];
	setp.gt.s32 	%p7, %r50, -1;
	setp.lt.s32 	%p8, %r50, %r39;
	mad.lo.s32 	%r51, %r184, 31, %r50;
	selp.b32 	%r52, %r51, %r184, %p8;
	selp.b32 	%r53, %r52, %r184, %p7;
	ld.global.u32 	%r54, [%rd6+-28];
	setp.gt.s32 	%p9, %r54, -1;
	setp.lt.s32 	%p10, %r54, %r39;
	mad.lo.s32 	%r55, %r53, 31, %r54;
	selp.b32 	%r56, %r55, %r53, %p10;
	selp.b32 	%r57, %r56, %r53, %p9;
	ld.global.u32 	%r58, [%rd6+-24];
	setp.gt.s32 	%p11, %r58, -1;
	setp.lt.s32 	%p12, %r58, %r39;
	mad.lo.s32 	%r59, %r57, 31, %r58;
	selp.b32 	%r60, %r59, %r57, %p12;
	selp.b32 	%r61, %r60, %r57, %p11;
	ld.global.u32 	%r62, [%rd6+-20];
	setp.gt.s32 	%p13, %r62, -1;
	setp.lt.s32 	%p14, %r62, %r39;
	mad.lo.s32 	%r63, %r61, 31, %r62;
	selp.b32 	%r64, %r63, %r61, %p14;
	selp.b32 	%r65, %r64, %r61, %p13;
	ld.global.u32 	%r66, [%rd6+-16];
	setp.gt.s32 	%p15, %r66, -1;
	setp.lt.s32 	%p16, %r66, %r39;
	mad.lo.s32 	%r67, %r65, 31, %r66;
	selp.b32 	%r68, %r67, %r65, %p16;
	selp.b32 	%r69, %r68, %r65, %p15;
	ld.global.u32 	%r70, [%rd6+-12];
	setp.gt.s32 	%p17, %r70, -1;
	setp.lt.s32 	%p18, %r70, %r39;
	mad.lo.s32 	%r71, %r69, 31, %r70;
	selp.b32 	%r72, %r71, %r69, %p18;
	selp.b32 	%r73, %r72, %r69, %p17;
	ld.global.u32 	%r74, [%rd6+-8];
	setp.gt.s32 	%p19, %r74, -1;
	setp.lt.s32 	%p20, %r74, %r39;
	mad.lo.s32 	%r75, %r73, 31, %r74;
	selp.b32 	%r76, %r75, %r73, %p20;
	selp.b32 	%r77, %r76, %r73, %p19;
	ld.global.u32 	%r78, [%rd6+-4];
	setp.gt.s32 	%p21, %r78, -1;
	setp.lt.s32 	%p22, %r78, %r39;
	mad.lo.s32 	%r79, %r77, 31, %r78;
	selp.b32 	%r80, %r79, %r77, %p22;
	selp.b32 	%r81, %r80, %r77, %p21;
	ld.global.u32 	%r82, [%rd6];
	setp.gt.s32 	%p23, %r82, -1;
	setp.lt.s32 	%p24, %r82, %r39;
	mad.lo.s32 	%r83, %r81, 31, %r82;
	selp.b32 	%r84, %r83, %r81, %p24;
	selp.b32 	%r85, %r84, %r81, %p23;
	ld.global.u32 	%r86, [%rd6+4];
	setp.gt.s32 	%p25, %r86, -1;
	setp.lt.s32 	%p26, %r86, %r39;
	mad.lo.s32 	%r87, %r85, 31, %r86;
	selp.b32 	%r88, %r87, %r85, %p26;
	selp.b32 	%r89, %r88, %r85, %p25;
	ld.global.u32 	%r90, [%rd6+8];
	setp.gt.s32 	%p27, %r90, -1;
	setp.lt.s32 	%p28, %r90, %r39;
	mad.lo.s32 	%r91, %r89, 31, %r90;
	selp.b32 	%r92, %r91, %r89, %p28;
	selp.b32 	%r93, %r92, %r89, %p27;
	ld.global.u32 	%r94, [%rd6+12];
	setp.gt.s32 	%p29, %r94, -1;
	setp.lt.s32 	%p30, %r94, %r39;
	mad.lo.s32 	%r95, %r93, 31, %r94;
	selp.b32 	%r96, %r95, %r93, %p30;
	selp.b32 	%r97, %r96, %r93, %p29;
	ld.global.u32 	%r98, [%rd6+16];
	setp.gt.s32 	%p31, %r98, -1;
	setp.lt.s32 	%p32, %r98, %r39;
	mad.lo.s32 	%r99, %r97, 31, %r98;
	selp.b32 	%r100, %r99, %r97, %p32;
	selp.b32 	%r101, %r100, %r97, %p31;
	ld.global.u32 	%r102, [%rd6+20];
	setp.gt.s32 	%p33, %r102, -1;
	setp.lt.s32 	%p34, %r102, %r39;
	mad.lo.s32 	%r103, %r101, 31, %r102;
	selp.b32 	%r104, %r103, %r101, %p34;
	selp.b32 	%r105, %r104, %r101, %p33;
	ld.global.u32 	%r106, [%rd6+24];
	setp.gt.s32 	%p35, %r106, -1;
	setp.lt.s32 	%p36, %r106, %r39;
	mad.lo.s32 	%r107, %r105, 31, %r106;
	selp.b32 	%r108, %r107, %r105, %p36;
	selp.b32 	%r109, %r108, %r105, %p35;
	ld.global.u32 	%r110, [%rd6+28];
	setp.gt.s32 	%p37, %r110, -1;
	setp.lt.s32 	%p38, %r110, %r39;
	mad.lo.s32 	%r111, %r109, 31, %r110;
	selp.b32 	%r112, %r111, %r109, %p38;
	selp.b32 	%r184, %r112, %r109, %p37;
	add.s32 	%r170, %r170, 16;
	add.s32 	%r169, %r169, 16;
	setp.ne.s32 	%p39, %r170, 0;
	@%p39 bra 	$L__BB8_3;
$L__BB8_4:
	setp.eq.s32 	%p40, %r6, 0;
	@%p40 bra 	$L__BB8_13;
	and.b32  	%r18, %r5, 7;
	setp.lt.u32 	%p41, %r6, 8;
	@%p41 bra 	$L__BB8_7;
	add.s32 	%r114, %r176, %r3;
	mul.wide.s32 	%rd7, %r114, 4;
	add.s64 	%rd8, %rd1, %rd7;
	ld.global.u32 	%r115, [%rd8];
	setp.gt.s32 	%p42, %r115, -1;
	setp.lt.s32 	%p43, %r115, %r39;
	mad.lo.s32 	%r116, %r184, 31, %r115;
	selp.b32 	%r117, %r116, %r184, %p43;
	selp.b32 	%r118, %r117, %r184, %p42;
	ld.global.u32 	%r119, [%rd8+4];
	setp.gt.s32 	%p44, %r119, -1;
	setp.lt.s32 	%p45, %r119, %r39;
	mad.lo.s32 	%r120, %r118, 31, %r119;
	selp.b32 	%r121, %r120, %r118, %p45;
	selp.b32 	%r122, %r121, %r118, %p44;
	ld.global.u32 	%r123, [%rd8+8];
	setp.gt.s32 	%p46, %r123, -1;
	setp.lt.s32 	%p47, %r123, %r39;
	mad.lo.s32 	%r124, %r122, 31, %r123;
	selp.b32 	%r125, %r124, %r122, %p47;
	selp.b32 	%r126, %r125, %r122, %p46;
	ld.global.u32 	%r127, [%rd8+12];
	setp.gt.s32 	%p48, %r127, -1;
	setp.lt.s32 	%p49, %r127, %r39;
	mad.lo.s32 	%r128, %r126, 31, %r127;
	selp.b32 	%r129, %r128, %r126, %p49;
	selp.b32 	%r130, %r129, %r126, %p48;
	ld.global.u32 	%r131, [%rd8+16];
	setp.gt.s32 	%p50, %r131, -1;
	setp.lt.s32 	%p51, %r131, %r39;
	mad.lo.s32 	%r132, %r130, 31, %r131;
	selp.b32 	%r133, %r132, %r130, %p51;
	selp.b32 	%r134, %r133, %r130, %p50;
	ld.global.u32 	%r135, [%rd8+20];
	setp.gt.s32 	%p52, %r135, -1;
	setp.lt.s32 	%p53, %r135, %r39;
	mad.lo.s32 	%r136, %r134, 31, %r135;
	selp.b32 	%r137, %r136, %r134, %p53;
	selp.b32 	%r138, %r137, %r134, %p52;
	ld.global.u32 	%r139, [%rd8+24];
	setp.gt.s32 	%p54, %r139, -1;
	setp.lt.s32 	%p55, %r139, %r39;
	mad.lo.s32 	%r140, %r138, 31, %r139;
	selp.b32 	%r141, %r140, %r138, %p55;
	selp.b32 	%r142, %r141, %r138, %p54;
	ld.global.u32 	%r143, [%rd8+28];
	setp.gt.s32 	%p56, %r143, -1;
	setp.lt.s32 	%p57, %r143, %r39;
	mad.lo.s32 	%r144, %r142, 31, %r143;
	selp.b32 	%r145, %r144, %r142, %p57;
	selp.b32 	%r184, %r145, %r142, %p56;
	add.s32 	%r176, %r176, 8;
$L__BB8_7:
	setp.eq.s32 	%p58, %r18, 0;
	@%p58 bra 	$L__BB8_13;
	and.b32  	%r24, %r5, 3;
	setp.lt.u32 	%p59, %r18, 4;
	@%p59 bra 	$L__BB8_10;
	add.s32 	%r147, %r176, %r3;
	mul.wide.s32 	%rd9, %r147, 4;
	add.s64 	%rd10, %rd1, %rd9;
	ld.global.u32 	%r148, [%rd10];
	setp.gt.s32 	%p60, %r148, -1;
	setp.lt.s32 	%p61, %r148, %r39;
	mad.lo.s32 	%r149, %r184, 31, %r148;
	selp.b32 	%r150, %r149, %r184, %p61;
	selp.b32 	%r151, %r150, %r184, %p60;
	ld.global.u32 	%r152, [%rd10+4];
	setp.gt.s32 	%p62, %r152, -1;
	setp.lt.s32 	%p63, %r152, %r39;
	mad.lo.s32 	%r153, %r151, 31, %r152;
	selp.b32 	%r154, %r153, %r151, %p63;
	selp.b32 	%r155, %r154, %r151, %p62;
	ld.global.u32 	%r156, [%rd10+8];
	setp.gt.s32 	%p64, %r156, -1;
	setp.lt.s32 	%p65, %r156, %r39;
	mad.lo.s32 	%r157, %r155, 31, %r156;
	selp.b32 	%r158, %r157, %r155, %p65;
	selp.b32 	%r159, %r158, %r155, %p64;
	ld.global.u32 	%r160, [%rd10+12];
	setp.gt.s32 	%p66, %r160, -1;
	setp.lt.s32 	%p67, %r160, %r39;
	mad.lo.s32 	%r161, %r159, 31, %r160;
	selp.b32 	%r162, %r161, %r159, %p67;
	selp.b32 	%r184, %r162, %r159, %p66;
	add.s32 	%r176, %r176, 4;
$L__BB8_10:
	setp.eq.s32 	%p68, %r24, 0;
	@%p68 bra 	$L__BB8_13;
	add.s32 	%r163, %r2, %r176;
	add.s32 	%r182, %r163, %r1;
	neg.s32 	%r181, %r24;
$L__BB8_12:
	.pragma "nounroll";
	mul.wide.s32 	%rd11, %r182, 4;
	add.s64 	%rd12, %rd1, %rd11;
	ld.global.u32 	%r164, [%rd12];
	setp.gt.s32 	%p69, %r164, -1;
	setp.lt.s32 	%p70, %r164, %r39;
	mad.lo.s32 	%r165, %r184, 31, %r164;
	selp.b32 	%r166, %r165, %r184, %p70;
	selp.b32 	%r184, %r166, %r184, %p69;
	add.s32 	%r182, %r182, 1;
	add.s32 	%r181, %r181, 1;
	setp.ne.s32 	%p71, %r181, 0;
	@%p71 bra 	$L__BB8_12;
$L__BB8_13:
	rem.u32 	%r167, %r184, %r39;
	cvta.to.global.u64 	%rd13, %rd3;
	mul.wide.u32 	%rd14, %r167, 4;
	add.s64 	%rd15, %rd13, %rd14;
	atom.global.add.u32 	%r168, [%rd15], 1;
$L__BB8_14:
	ret;

}


// ===== COMPILED SASS (sm_100) =====

	.target	sm_100

	.elftype	@"ET_EXEC"


//--------------------- .note.nv.tkinfo           --------------------------
	.section	.note.nv.tkinfo,"",@"SHT_NOTE"
	.sectionflags	@"SHF_NOTE_NV_TKINFO"
	.tkinfo
        /*0018*/ 	.word	0x00000002
        /*0030*/ 	.string	""
        /*0030*/ 	.string	"ptxas"
        /*0030*/ 	.string	"Cuda compilation tools, release 13.0, V13.0.88"
        /*0030*/ 	.string	"Build cuda_13.0.r13.0/compiler.36424714_0"
        /*0030*/ 	.string	"-arch sm_100 -m 64 "



//--------------------- .note.nv.cuinfo           --------------------------
	.section	.note.nv.cuinfo,"",@"SHT_NOTE"
	.sectionflags	@"SHF_NOTE_NV_CUINFO"
        /*0018*/ 	.short	0x0002
        /*001a*/ 	.short	0x0064
        /*001c*/ 	.short	0x0082
	.zero		2


//--------------------- .nv.info                  --------------------------
	.section	.nv.info,"",@"SHT_CUDA_INFO"
	.align	4


	//----- nvinfo : EIATTR_REGCOUNT
	.align		4
        /*0000*/ 	.byte	0x04, 0x2f
        /*0002*/ 	.short	(.L_1 - .L_0)
	.align		4
.L_0:
        /*0004*/ 	.word	index@(_Z20matrixMultiplyKernelPKfS0_Pfiii)
        /*0008*/ 	.word	0x00000020


	//----- nvinfo : EIATTR_FRAME_SIZE
	.align		4
.L_1:
        /*000c*/ 	.byte	0x04, 0x11
        /*000e*/ 	.short	(.L_3 - .L_2)
	.align		4
.L_2:
        /*0010*/ 	.word	index@(_Z20matrixMultiplyKernelPKfS0_Pfiii)
        /*0014*/ 	.word	0x00000000


	//----- nvinfo : EIATTR_REGCOUNT
	.align		4
.L_3:
        /*0018*/ 	.byte	0x04, 0x2f
        /*001a*/ 	.short	(.L_5 - .L_4)
	.align		4
.L_4:
        /*001c*/ 	.word	index@(_Z15matrixAddKernelPKfS0_Pfi)
        /*0020*/ 	.word	0x0000000c


	//----- nvinfo : EIATTR_FRAME_SIZE
	.align		4
.L_5:
        /*0024*/ 	.byte	0x04, 0x11
        /*0026*/ 	.short	(.L_7 - .L_6)
	.align		4
.L_6:
        /*0028*/ 	.word	index@(_Z15matrixAddKernelPKfS0_Pfi)
        /*002c*/ 	.word	0x00000000


	//----- nvinfo : EIATTR_REGCOUNT
	.align		4
.L_7:
        /*0030*/ 	.byte	0x04, 0x2f
        /*0032*/ 	.short	(.L_9 - .L_8)
	.align		4
.L_8:
        /*0034*/ 	.word	index@(_Z20matrixSubtractKernelPKfS0_Pfi)
        /*0038*/ 	.word	0x0000000c


	//----- nvinfo : EIATTR_FRAME_SIZE
	.align		4
.L_9:
        /*003c*/ 	.byte	0x04, 0x11
        /*003e*/ 	.short	(.L_11 - .L_10)
	.align		4
.L_10:
        /*0040*/ 	.word	index@(_Z20matrixSubtractKernelPKfS0_Pfi)
        /*0044*/ 	.word	0x00000000


	//----- nvinfo : EIATTR_REGCOUNT
	.align		4
.L_11:
        /*0048*/ 	.byte	0x04, 0x2f
        /*004a*/ 	.short	(.L_13 - .L_12)
	.align		4
.L_12:
        /*004c*/ 	.word	index@(_Z26matrixScalarMultiplyKernelPKfPffi)
        /*0050*/ 	.word	0x0000000a


	//----- nvinfo : EIATTR_FRAME_SIZE
	.align		4
.L_13:
        /*0054*/ 	.byte	0x04, 0x11
        /*0056*/ 	.short	(.L_15 - .L_14)
	.align		4
.L_14:
        /*0058*/ 	.word	index@(_Z26matrixScalarMultiplyKernelPKfPffi)
        /*005c*/ 	.word	0x00000000


	//----- nvinfo : EIATTR_REGCOUNT
	.align		4
.L_15:
        /*0060*/ 	.byte	0x04, 0x2f
        /*0062*/ 	.short	(.L_17 - .L_16)
	.align		4
.L_16:
        /*0064*/ 	.word	index@(_Z21matrixTransposeKernelPKfPfii)
        /*0068*/ 	.word	0x0000000a


	//----- nvinfo : EIATTR_FRAME_SIZE
	.align		4
.L_17:
        /*006c*/ 	.byte	0x04, 0x11
        /*006e*/ 	.short	(.L_19 - .L_18)
	.align		4
.L_18:
        /*0070*/ 	.word	index@(_Z21matrixTransposeKernelPKfPfii)
        /*0074*/ 	.word	0x00000000


	//----- nvinfo : EIATTR_REGCOUNT
	.align		4
.L_19:
        /*0078*/ 	.byte	0x04, 0x2f
        /*007a*/ 	.short	(.L_21 - .L_20)
	.align		4
.L_20:
        /*007c*/ 	.word	index@(_Z11tfIdfKernelPKfS0_Pfii)
        /*0080*/ 	.word	0x00000010


	//----- nvinfo : EIATTR_FRAME_SIZE
	.align		4
.L_21:
        /*0084*/ 	.byte	0x04, 0x11
        /*0086*/ 	.short	(.L_23 - .L_22)
	.align		4
.L_22:
        /*0088*/ 	.word	index@($__internal_2_$__cuda_sm3x_div_rn_noftz_f32_slowpath)
        /*008c*/ 	.word	0x00000000


	//----- nvinfo : EIATTR_FRAME_SIZE
	.align		4
.L_23:
        /*0090*/ 	.byte	0x04, 0x11
        /*0092*/ 	.short	(.L_25 - .L_24)
	.align		4
.L_24:
        /*0094*/ 	.word	index@(_Z11tfIdfKernelPKfS0_Pfii)
        /*0098*/ 	.word	0x00000000


	//----- nvinfo : EIATTR_REGCOUNT
	.align		4
.L_25:
        /*009c*/ 	.byte	0x04, 0x2f
        /*009e*/ 	.short	(.L_27 - .L_26)
	.align		4
.L_26:
        /*00a0*/ 	.word	index@(_Z22normalizeVectorsKernelPfS_ii)
        /*00a4*/ 	.word	0x0000001e


	//----- nvinfo : EIATTR_FRAME_SIZE
	.align		4
.L_27:
        /*00a8*/ 	.byte	0x04, 0x11
        /*00aa*/ 	.short	(.L_29 - .L_28)
	.align		4
.L_28:
        /*00ac*/ 	.word	index@($__internal_1_$__cuda_sm3x_div_rn_noftz_f32_slowpath)
        /*00b0*/ 	.word	0x00000000


	//----- nvinfo : EIATTR_FRAME_SIZE
	.align		4
.L_29:
        /*00b4*/ 	.byte	0x04, 0x11
        /*00b6*/ 	.short	(.L_31 - .L_30)
	.align		4
.L_30:
        /*00b8*/ 	.word	index@($__internal_0_$__cuda_sm20_sqrt_rn_f32_slowpath)
        /*00bc*/ 	.word	0x00000000


	//----- nvinfo : EIATTR_FRAME_SIZE
	.align		4
.L_31:
        /*00c0*/ 	.byte	0x04, 0x11
        /*00c2*/ 	.short	(.L_33 - .L_32)
	.align		4
.L_32:
        /*00c4*/ 	.word	index@(_Z22normalizeVectorsKernelPfS_ii)
        /*00c8*/ 	.word	0x00000000


	//----- nvinfo : EIATTR_REGCOUNT
	.align		4
.L_33:
        /*00cc*/ 	.byte	0x04, 0x2f
        /*00ce*/ 	.short	(.L_35 - .L_34)
	.align		4
.L_34:
        /*00d0*/ 	.word	index@(_Z22cosineSimilarityKernelPKfPfii)
        /*00d4*/ 	.word	0x00000020


	//----- nvinfo : EIATTR_FRAME_SIZE
	.align		4
.L_35:
        /*00d8*/ 	.byte	0x04, 0x11
        /*00da*/ 	.short	(.L_37 - .L_36)
	.align		4
.L_36:
        /*00dc*/ 	.word	index@(_Z22cosineSimilarityKernelPKfPfii)
        /*00e0*/ 	.word	0x00000000


	//----- nvinfo : EIATTR_REGCOUNT
	.align		4
.L_37:
        /*00e4*/ 	.byte	0x04, 0x2f
        /*00e6*/ 	.short	(.L_39 - .L_38)
	.align		4
.L_38:
        /*00e8*/ 	.word	index@(_Z19extractNGramsKernelPKiPiiii)
        /*00ec*/ 	.word	0x00000020


	//----- nvinfo : EIATTR_FRAME_SIZE
	.align		4
.L_39:
        /*00f0*/ 	.byte	0x04, 0x11
        /*00f2*/ 	.short	(.L_41 - .L_40)
	.align		4
.L_40:
        /*00f4*/ 	.word	index@(_Z19extractNGramsKernelPKiPiiii)
        /*00f8*/ 	.word	0x00000000


	//----- nvinfo : EIATTR_MIN_STACK_SIZE
	.align		4
.L_41:
        /*00fc*/ 	.byte	0x04, 0x12
        /*00fe*/ 	.short	(.L_43 - .L_42)
	.align		4
.L_42:
        /*0100*/ 	.word	index@(_Z19extractNGramsKernelPKiPiiii)
        /*0104*/ 	.word	0x00000000


	//----- nvinfo : EIATTR_MIN_STACK_SIZE
	.align		4
.L_43:
        /*0108*/ 	.byte	0x04, 0x12
        /*010a*/ 	.short	(.L_45 - .L_44)
	.align		4
.L_44:
        /*010c*/ 	.word	index@(_Z22cosineSimilarityKernelPKfPfii)
        /*0110*/ 	.word	0x00000000


	//----- nvinfo : EIATTR_MIN_STACK_SIZE
	.align		4
.L_45:
        /*0114*/ 	.byte	0x04, 0x12
        /*0116*/ 	.short	(.L_47 - .L_46)
	.align		4
.L_46:
        /*0118*/ 	.word	index@(_Z22normalizeVectorsKernelPfS_ii)
        /*011c*/ 	.word	0x00000000


	//----- nvinfo : EIATTR_MIN_STACK_SIZE
	.align		4
.L_47:
        /*0120*/ 	.byte	0x04, 0x12
        /*0122*/ 	.short	(.L_49 - .L_48)
	.align		4
.L_48:
        /*0124*/ 	.word	index@(_Z11tfIdfKernelPKfS0_Pfii)
        /*0128*/ 	.word	0x00000000


	//----- nvinfo : EIATTR_MIN_STACK_SIZE
	.align		4
.L_49:
        /*012c*/ 	.byte	0x04, 0x12
        /*012e*/ 	.short	(.L_51 - .L_50)
	.align		4
.L_50:
        /*0130*/ 	.word	index@(_Z21matrixTransposeKernelPKfPfii)
        /*0134*/ 	.word	0x00000000


	//----- nvinfo : EIATTR_MIN_STACK_SIZE
	.align		4
.L_51:
        /*0138*/ 	.byte	0x04, 0x12
        /*013a*/ 	.short	(.L_53 - .L_52)
	.align		4
.L_52:
        /*013c*/ 	.word	index@(_Z26matrixScalarMultiplyKernelPKfPffi)
        /*0140*/ 	.word	0x00000000


	//----- nvinfo : EIATTR_MIN_STACK_SIZE
	.align		4
.L_53:
        /*0144*/ 	.byte	0x04, 0x12
        /*0146*/ 	.short	(.L_55 - .L_54)
	.align		4
.L_54:
        /*0148*/ 	.word	index@(_Z20matrixSubtractKernelPKfS0_Pfi)
        /*014c*/ 	.word	0x00000000


	//----- nvinfo : EIATTR_MIN_STACK_SIZE
	.align		4
.L_55:
        /*0150*/ 	.byte	0x04, 0x12
        /*0152*/ 	.short	(.L_57 - .L_56)
	.align		4
.L_56:
        /*0154*/ 	.word	index@(_Z15matrixAddKernelPKfS0_Pfi)
        /*0158*/ 	.word	0x00000000


	//----- nvinfo : EIATTR_MIN_STACK_SIZE
	.align		4
.L_57:
        /*015c*/ 	.byte	0x04, 0x12
        /*015e*/ 	.short	(.L_59 - .L_58)
	.align		4
.L_58:
        /*0160*/ 	.word	index@(_Z20matrixMultiplyKernelPKfS0_Pfiii)
        /*0164*/ 	.word	0x00000000
.L_59:


//--------------------- .nv.compat                --------------------------
	.section	.nv.compat,"",@"SHT_CUDA_COMPAT_INFO"
	.align	4
        /*0000*/ 	.byte	0x02, 0x09, 0x00, 0x00, 0x02, 0x02, 0x01, 0x00, 0x02, 0x05, 0x05, 0x00, 0x03, 0x07, 0x01, 0x01
        /*0010*/ 	.byte	0x02, 0x03, 0x00, 0x00, 0x02, 0x06, 0x01, 0x00, 0x04, 0x0b, 0x08, 0x00, 0x01, 0x00, 0x00, 0x00
        /*0020*/ 	.byte	0x00, 0x00, 0x00, 0x00


//--------------------- .nv.info._Z19extractNGramsKernelPKiPiiii --------------------------
	.section	.nv.info._Z19extractNGramsKernelPKiPiiii,"",@"SHT_CUDA_INFO"
	.sectionflags	@""
	.align	4


	//----- nvinfo : EIATTR_CUDA_API_VERSION
	.align		4
        /*0000*/ 	.byte	0x04, 0x37
        /*0002*/ 	.short	(.L_61 - .L_60)
.L_60:
        /*0004*/ 	.word	0x00000082


	//----- nvinfo : EIATTR_KPARAM_INFO
	.align		4
.L_61:
        /*0008*/ 	.byte	0x04, 0x17
        /*000a*/ 	.short	(.L_63 - .L_62)
.L_62:
        /*000c*/ 	.word	0x00000000
        /*0010*/ 	.short	0x0004
        /*0012*/ 	.short	0x0018
        /*0014*/ 	.byte	0x00, 0xf0, 0x11, 0x00


	//----- nvinfo : EIATTR_KPARAM_INFO
	.align		4
.L_63:
        /*0018*/ 	.byte	0x04, 0x17
        /*001a*/ 	.short	(.L_65 - .L_64)
.L_64:
        /*001c*/ 	.word	0x00000000
        /*0020*/ 	.short	0x0003
        /*0022*/ 	.short	0x0014
        /*0024*/ 	.byte	0x00, 0xf0, 0x11, 0x00


	//----- nvinfo : EIATTR_KPARAM_INFO
	.align		4
.L_65:
        /*0028*/ 	.byte	0x04, 0x17
        /*002a*/ 	.short	(.L_67 - .L_66)
.L_66:
        /*002c*/ 	.word	0x00000000
        /*0030*/ 	.short	0x0002
        /*0032*/ 	.short	0x0010
        /*0034*/ 	.byte	0x00, 0xf0, 0x11, 0x00


	//----- nvinfo : EIATTR_KPARAM_INFO
	.align		4
.L_67:
        /*0038*/ 	.byte	0x04, 0x17
        /*003a*/ 	.short	(.L_69 - .L_68)
.L_68:
        /*003c*/ 	.word	0x00000000
        /*0040*/ 	.short	0x0001
        /*0042*/ 	.short	0x0008
        /*0044*/ 	.byte	0x00, 0xf5, 0x21, 0x00


	//----- nvinfo : EIATTR_KPARAM_INFO
	.align		4
.L_69:
        /*0048*/ 	.byte	0x04, 0x17
        /*004a*/ 	.short	(.L_71 - .L_70)
.L_70:
        /*004c*/ 	.word	0x00000000
        /*0050*/ 	.short	0x0000
        /*0052*/ 	.short	0x0000
        /*0054*/ 	.byte	0x00, 0xf5, 0x21, 0x00


	//----- nvinfo : EIATTR_SPARSE_MMA_MASK
	.align		4
.L_71:
        /*0058*/ 	.byte	0x03, 0x50
        /*005a*/ 	.short	0x0000


	//----- nvinfo : EIATTR_MAXREG_COUNT
	.align		4
        /*005c*/ 	.byte	0x03, 0x1b
        /*005e*/ 	.short	0x00ff


	//----- nvinfo : EIATTR_MERCURY_ISA_VERSION
	.align		4
        /*0060*/ 	.byte	0x03, 0x5f
        /*0062*/ 	.short	0x0101


	//----- nvinfo : EIATTR_VRC_CTA_INIT_COUNT
	.align		4
        /*0064*/ 	.byte	0x02, 0x4a
	.zero		1
	.zero		1


	//----- nvinfo : EIATTR_EXIT_INSTR_OFFSETS
	.align		4
        /*0068*/ 	.byte	0x04, 0x1c
        /*006a*/ 	.short	(.L_73 - .L_72)


	//   ....[0]....
.L_72:
        /*006c*/ 	.word	0x000000d0


	//   ....[1]....
        /*0070*/ 	.word	0x00000ea0


	//----- nvinfo : EIATTR_CBANK_PARAM_SIZE
	.align		4
.L_73:
        /*0074*/ 	.byte	0x03, 0x19
        /*0076*/ 	.short	0x001c


	//----- nvinfo : EIATTR_PARAM_CBANK
	.align		4
        /*0078*/ 	.byte	0x04, 0x0a
        /*007a*/ 	.short	(.L_75 - .L_74)
	.align		4
.L_74:
        /*007c*/ 	.word	index@(.nv.constant0._Z19extractNGramsKernelPKiPiiii)
        /*0080*/ 	.short	0x0380
        /*0082*/ 	.short	0x001c


	//----- nvinfo : EIATTR_SW_WAR
	.align		4
.L_75:
        /*0084*/ 	.byte	0x04, 0x36
        /*0086*/ 	.short	(.L_77 - .L_76)
.L_76:
        /*0088*/ 	.word	0x00000008
.L_77:


//--------------------- .nv.info._Z22cosineSimilarityKernelPKfPfii --------------------------
	.section	.nv.info._Z22cosineSimilarityKernelPKfPfii,"",@"SHT_CUDA_INFO"
	.sectionflags	@""
	.align	4


	//----- nvinfo : EIATTR_CUDA_API_VERSION
	.align		4
        /*0000*/ 	.byte	0x04, 0x37
        /*0002*/ 	.short	(.L_79 - .L_78)
.L_78:
        /*0004*/ 	.word	0x00000082


	//----- nvinfo : EIATTR_KPARAM_INFO
	.align		4
.L_79:
        /*0008*/ 	.byte	0x04, 0x17
        /*000a*/ 	.short	(.L_81 - .L_80)
.L_80:
        /*000c*/ 	.word	0x00000000
        /*0010*/ 	.short	0x0003
        /*0012*/ 	.short	0x0014
        /*0014*/ 	.byte	0x00, 0xf0, 0x11, 0x00


	//----- nvinfo : EIATTR_KPARAM_INFO
	.align		4
.L_81:
        /*0018*/ 	.byte	0x04, 0x17
        /*001a*/ 	.short	(.L_83 - .L_82)
.L_82:
        /*001c*/ 	.word	0x00000000
        /*0020*/ 	.short	0x0002
        /*0022*/ 	.short	0x0010
        /*0024*/ 	.byte	0x00, 0xf0, 0x11, 0x00


	//----- nvinfo : EIATTR_KPARAM_INFO
	.align		4
.L_83:
        /*0028*/ 	.byte	0x04, 0x17
        /*002a*/ 	.short	(.L_85 - .L_84)
.L_84:
        /*002c*/ 	.word	0x00000000
        /*0030*/ 	.short	0x0001
        /*0032*/ 	.short	0x0008
        /*0034*/ 	.byte	0x00, 0xf5, 0x21, 0x00


	//----- nvinfo : EIATTR_KPARAM_INFO
	.align		4
.L_85:
        /*0038*/ 	.byte	0x04, 0x17
        /*003a*/ 	.short	(.L_87 - .L_86)
.L_86:
        /*003c*/ 	.word	0x00000000
        /*0040*/ 	.short	0x0000
        /*0042*/ 	.short	0x0000
        /*0044*/ 	.byte	0x00, 0xf5, 0x21, 0x00


	//----- nvinfo : EIATTR_SPARSE_MMA_MASK
	.align		4
.L_87:
        /*0048*/ 	.byte	0x03, 0x50
        /*004a*/ 	.short	0x0000


	//----- nvinfo : EIATTR_MAXREG_COUNT
	.align		4
        /*004c*/ 	.byte	0x03, 0x1b
        /*004e*/ 	.short	0x00ff


	//----- nvinfo : EIATTR_MERCURY_ISA_VERSION
	.align		4
        /*0050*/ 	.byte	0x03, 0x5f
        /*0052*/ 	.short	0x0101


	//----- nvinfo : EIATTR_VRC_CTA_INIT_COUNT
	.align		4
        /*0054*/ 	.byte	0x02, 0x4a
	.zero		1
	.zero		1


	//----- nvinfo : EIATTR_EXIT_INSTR_OFFSETS
	.align		4
        /*0058*/ 	.byte	0x04, 0x1c
        /*005a*/ 	.short	(.L_89 - .L_88)


	//   ....[0]....
.L_88:
        /*005c*/ 	.word	0x000000c0


	//   ....[1]....
        /*0060*/ 	.word	0x00000b80


	//----- nvinfo : EIATTR_CBANK_PARAM_SIZE
	.align		4
.L_89:
        /*0064*/ 	.byte	0x03, 0x19
        /*0066*/ 	.short	0x0018


	//----- nvinfo : EIATTR_PARAM_CBANK
	.align		4
        /*0068*/ 	.byte	0x04, 0x0a
        /*006a*/ 	.short	(.L_91 - .L_90)
	.align		4
.L_90:
        /*006c*/ 	.word	index@(.nv.constant0._Z22cosineSimilarityKernelPKfPfii)
        /*0070*/ 	.short	0x0380
        /*0072*/ 	.short	0x0018


	//----- nvinfo : EIATTR_SW_WAR
	.align		4
.L_91:
        /*0074*/ 	.byte	0x04, 0x36
        /*0076*/ 	.short	(.L_93 - .L_92)
.L_92:
        /*0078*/ 	.word	0x00000008
.L_93:


//--------------------- .nv.info._Z22normalizeVectorsKernelPfS_ii --------------------------
	.section	.nv.info._Z22normalizeVectorsKernelPfS_ii,"",@"SHT_CUDA_INFO"
	.sectionflags	@""
	.align	4


	//----- nvinfo : EIATTR_CUDA_API_VERSION
	.align		4
        /*0000*/ 	.byte	0x04, 0x37
        /*0002*/ 	.short	(.L_95 - .L_94)
.L_94:
        /*0004*/ 	.word	0x00000082


	//----- nvinfo : EIATTR_KPARAM_INFO
	.align		4
.L_95:
        /*0008*/ 	.byte	0x04, 0x17
        /*000a*/ 	.short	(.L_97 - .L_96)
.L_96:
        /*000c*/ 	.word	0x00000000
        /*0010*/ 	.short	0x0003
        /*0012*/ 	.short	0x0014
        /*0014*/ 	.byte	0x00, 0xf0, 0x11, 0x00


	//----- nvinfo : EIATTR_KPARAM_INFO
	.align		4
.L_97:
        /*0018*/ 	.byte	0x04, 0x17
        /*001a*/ 	.short	(.L_99 - .L_98)
.L_98:
        /*001c*/ 	.word	0x00000000
        /*0020*/ 	.short	0x0002
        /*0022*/ 	.short	0x0010
        /*0024*/ 	.byte	0x00, 0xf0, 0x11, 0x00


	//----- nvinfo : EIATTR_KPARAM_INFO
	.align		4
.L_99:
        /*0028*/ 	.byte	0x04, 0x17
        /*002a*/ 	.short	(.L_101 - .L_100)
.L_100:
        /*002c*/ 	.word	0x00000000
        /*0030*/ 	.short	0x0001
        /*0032*/ 	.short	0x0008
        /*0034*/ 	.byte	0x00, 0xf5, 0x21, 0x00


	//----- nvinfo : EIATTR_KPARAM_INFO
	.align		4
.L_101:
        /*0038*/ 	.byte	0x04, 0x17
        /*003a*/ 	.short	(.L_103 - .L_102)
.L_102:
        /*003c*/ 	.word	0x00000000
        /*0040*/ 	.short	0x0000
        /*0042*/ 	.short	0x0000
        /*0044*/ 	.byte	0x00, 0xf5, 0x21, 0x00


	//----- nvinfo : EIATTR_SPARSE_MMA_MASK
	.align		4
.L_103:
        /*0048*/ 	.byte	0x03, 0x50
        /*004a*/ 	.short	0x0000


	//----- nvinfo : EIATTR_MAXREG_COUNT
	.align		4
        /*004c*/ 	.byte	0x03, 0x1b
        /*004e*/ 	.short	0x00ff


	//----- nvinfo : EIATTR_MERCURY_ISA_VERSION
	.align		4
        /*0050*/ 	.byte	0x03, 0x5f
        /*0052*/ 	.short	0x0101


	//----- nvinfo : EIATTR_VRC_CTA_INIT_COUNT
	.align		4
        /*0054*/ 	.byte	0x02, 0x4a
	.zero		1
	.zero		1


	//----- nvinfo : EIATTR_EXIT_INSTR_OFFSETS
	.align		4
        /*0058*/ 	.byte	0x04, 0x1c
        /*005a*/ 	.short	(.L_105 - .L_104)


	//   ....[0]....
.L_104:
        /*005c*/ 	.word	0x00000070


	//   ....[1]....
        /*0060*/ 	.word	0x00000880


	//   ....[2]....
        /*0064*/ 	.word	0x000013e0


	//   ....[3]....
        /*0068*/ 	.word	0x000019d0


	//   ....[4]....
        /*006c*/ 	.word	0x00001d40


	//   ....[5]....
        /*0070*/ 	.word	0x00001d70


	//   ....[6]....
        /*0074*/ 	.word	0x00001ea0


	//----- nvinfo : EIATTR_CRS_STACK_SIZE
	.align		4
.L_105:
        /*0078*/ 	.byte	0x04, 0x1e
        /*007a*/ 	.short	(.L_107 - .L_106)
.L_106:
        /*007c*/ 	.word	0x00000000


	//----- nvinfo : EIATTR_CBANK_PARAM_SIZE
	.align		4
.L_107:
        /*0080*/ 	.byte	0x03, 0x19
        /*0082*/ 	.short	0x0018


	//----- nvinfo : EIATTR_PARAM_CBANK
	.align		4
        /*0084*/ 	.byte	0x04, 0x0a
        /*0086*/ 	.short	(.L_109 - .L_108)
	.align		4
.L_108:
        /*0088*/ 	.word	index@(.nv.constant0._Z22normalizeVectorsKernelPfS_ii)
        /*008c*/ 	.short	0x0380
        /*008e*/ 	.short	0x0018


	//----- nvinfo : EIATTR_SW_WAR
	.align		4
.L_109:
        /*0090*/ 	.byte	0x04, 0x36
        /*0092*/ 	.short	(.L_111 - .L_110)
.L_110:
        /*0094*/ 	.word	0x00000008
.L_111:


//--------------------- .nv.info._Z11tfIdfKernelPKfS0_Pfii --------------------------
	.section	.nv.info._Z11tfIdfKernelPKfS0_Pfii,"",@"SHT_CUDA_INFO"
	.sectionflags	@""
	.align	4


	//----- nvinfo : EIATTR_CUDA_API_VERSION
	.align		4
        /*0000*/ 	.byte	0x04, 0x37
        /*0002*/ 	.short	(.L_113 - .L_112)
.L_112:
        /*0004*/ 	.word	0x00000082


	//----- nvinfo : EIATTR_KPARAM_INFO
	.align		4
.L_113:
        /*0008*/ 	.byte	0x04, 0x17
        /*000a*/ 	.short	(.L_115 - .L_114)
.L_114:
        /*000c*/ 	.word	0x00000000
        /*0010*/ 	.short	0x0004
        /*0012*/ 	.short	0x001c
        /*0014*/ 	.byte	0x00, 0xf0, 0x11, 0x00


	//----- nvinfo : EIATTR_KPARAM_INFO
	.align		4
.L_115:
        /*0018*/ 	.byte	0x04, 0x17
        /*001a*/ 	.short	(.L_117 - .L_116)
.L_116:
        /*001c*/ 	.word	0x00000000
        /*0020*/ 	.short	0x0003
        /*0022*/ 	.short	0x0018
        /*0024*/ 	.byte	0x00, 0xf0, 0x11, 0x00


	//----- nvinfo : EIATTR_KPARAM_INFO
	.align		4
.L_117:
        /*0028*/ 	.byte	0x04, 0x17
        /*002a*/ 	.short	(.L_119 - .L_118)
.L_118:
        /*002c*/ 	.word	0x00000000
        /*0030*/ 	.short	0x0002
        /*0032*/ 	.short	0x0010
        /*0034*/ 	.byte	0x00, 0xf5, 0x21, 0x00


	//----- nvinfo : EIATTR_KPARAM_INFO
	.align		4
.L_119:
        /*0038*/ 	.byte	0x04, 0x17
        /*003a*/ 	.short	(.L_121 - .L_120)
.L_120:
        /*003c*/ 	.word	0x00000000
        /*0040*/ 	.short	0x0001
        /*0042*/ 	.short	0x0008
        /*0044*/ 	.byte	0x00, 0xf5, 0x21, 0x00


	//----- nvinfo : EIATTR_KPARAM_INFO
	.align		4
.L_121:
        /*0048*/ 	.byte	0x04, 0x17
        /*004a*/ 	.short	(.L_123 - .L_122)
.L_122:
        /*004c*/ 	.word	0x00000000
        /*0050*/ 	.short	0x0000
        /*0052*/ 	.short	0x0000
        /*0054*/ 	.byte	0x00, 0xf5, 0x21, 0x00


	//----- nvinfo : EIATTR_SPARSE_MMA_MASK
	.align		4
.L_123:
        /*0058*/ 	.byte	0x03, 0x50
        /*005a*/ 	.short	0x0000


	//----- nvinfo : EIATTR_MAXREG_COUNT
	.align		4
        /*005c*/ 	.byte	0x03, 0x1b
        /*005e*/ 	.short	0x00ff


	//----- nvinfo : EIATTR_MERCURY_ISA_VERSION
	.align		4
        /*0060*/ 	.byte	0x03, 0x5f
        /*0062*/ 	.short	0x0101


	//----- nvinfo : EIATTR_VRC_CTA_INIT_COUNT
	.align		4
        /*0064*/ 	.byte	0x02, 0x4a
	.zero		1
	.zero		1


	//----- nvinfo : EIATTR_EXIT_INSTR_OFFSETS
	.align		4
        /*0068*/ 	.byte	0x04, 0x1c
        /*006a*/ 	.short	(.L_125 - .L_124)


	//   ....[0]....
.L_124:
        /*006c*/ 	.word	0x00000070


	//   ....[1]....
        /*0070*/ 	.word	0x000003e0


	//----- nvinfo : EIATTR_CRS_STACK_SIZE
	.align		4
.L_125:
        /*0074*/ 	.byte	0x04, 0x1e
        /*0076*/ 	.short	(.L_127 - .L_126)
.L_126:
        /*0078*/ 	.word	0x00000000


	//----- nvinfo : EIATTR_CBANK_PARAM_SIZE
	.align		4
.L_127:
        /*007c*/ 	.byte	0x03, 0x19
        /*007e*/ 	.short	0x0020


	//----- nvinfo : EIATTR_PARAM_CBANK
	.align		4
        /*0080*/ 	.byte	0x04, 0x0a
        /*0082*/ 	.short	(.L_129 - .L_128)
	.align		4
.L_128:
        /*0084*/ 	.word	index@(.nv.constant0._Z11tfIdfKernelPKfS0_Pfii)
        /*0088*/ 	.short	0x0380
        /*008a*/ 	.short	0x0020


	//----- nvinfo : EIATTR_SW_WAR
	.align		4
.L_129:
        /*008c*/ 	.byte	0x04, 0x36
        /*008e*/ 	.short	(.L_131 - .L_130)
.L_130:
        /*0090*/ 	.word	0x00000008
.L_131:


//--------------------- .nv.info._Z21matrixTransposeKernelPKfPfii --------------------------
	.section	.nv.info._Z21matrixTransposeKernelPKfPfii,"",@"SHT_CUDA_INFO"
	.sectionflags	@""
	.align	4


	//----- nvinfo : EIATTR_CUDA_API_VERSION
	.align		4
        /*0000*/ 	.byte	0x04, 0x37
        /*0002*/ 	.short	(.L_133 - .L_132)
.L_132:
        /*0004*/ 	.word	0x00000082


	//----- nvinfo : EIATTR_KPARAM_INFO
	.align		4
.L_133:
        /*0008*/ 	.byte	0x04, 0x17
        /*000a*/ 	.short	(.L_135 - .L_134)
.L_134:
        /*000c*/ 	.word	0x00000000
        /*0010*/ 	.short	0x0003
        /*0012*/ 	.short	0x0014
        /*0014*/ 	.byte	0x00, 0xf0, 0x11, 0x00


	//----- nvinfo : EIATTR_KPARAM_INFO
	.align		4
.L_135:
        /*0018*/ 	.byte	0x04, 0x17
        /*001a*/ 	.short	(.L_137 - .L_136)
.L_136:
        /*001c*/ 	.word	0x00000000
        /*0020*/ 	.short	0x0002
        /*0022*/ 	.short	0x0010
        /*0024*/ 	.byte	0x00, 0xf0, 0x11, 0x00


	//----- nvinfo : EIATTR_KPARAM_INFO
	.align		4
.L_137:
        /*0028*/ 	.byte	0x04, 0x17
        /*002a*/ 	.short	(.L_139 - .L_138)
.L_138:
        /*002c*/ 	.word	0x00000000
        /*0030*/ 	.short	0x0001
        /*0032*/ 	.short	0x0008
        /*0034*/ 	.byte	0x00, 0xf5, 0x21, 0x00


	//----- nvinfo : EIATTR_KPARAM_INFO
	.align		4
.L_139:
        /*0038*/ 	.byte	0x04, 0x17
        /*003a*/ 	.short	(.L_141 - .L_140)
.L_140:
        /*003c*/ 	.word	0x00000000
        /*0040*/ 	.short	0x0000
        /*0042*/ 	.short	0x0000
        /*0044*/ 	.byte	0x00, 0xf5, 0x21, 0x00


	//----- nvinfo : EIATTR_SPARSE_MMA_MASK
	.align		4
.L_141:
        /*0048*/ 	.byte	0x03, 0x50
        /*004a*/ 	.short	0x0000


	//----- nvinfo : EIATTR_MAXREG_COUNT
	.align		4
        /*004c*/ 	.byte	0x03, 0x1b
        /*004e*/ 	.short	0x00ff


	//----- nvinfo : EIATTR_MERCURY_ISA_VERSION
	.align		4
        /*0050*/ 	.byte	0x03, 0x5f
        /*0052*/ 	.short	0x0101


	//----- nvinfo : EIATTR_VRC_CTA_INIT_COUNT
	.align		4
        /*0054*/ 	.byte	0x02, 0x4a
	.zero		1
	.zero		1


	//----- nvinfo : EIATTR_EXIT_INSTR_OFFSETS
	.align		4
        /*0058*/ 	.byte	0x04, 0x1c
        /*005a*/ 	.short	(.L_143 - .L_142)


	//   ....[0]....
.L_142:
        /*005c*/ 	.word	0x000000c0


	//   ....[1]....
        /*0060*/ 	.word	0x00000160


	//----- nvinfo : EIATTR_CBANK_PARAM_SIZE
	.align		4
.L_143:
        /*0064*/ 	.byte	0x03, 0x19
        /*0066*/ 	.short	0x0018


	//----- nvinfo : EIATTR_PARAM_CBANK
	.align		4
        /*0068*/ 	.byte	0x04, 0x0a
        /*006a*/ 	.short	(.L_145 - .L_144)
	.align		4
.L_144:
        /*006c*/ 	.word	index@(.nv.constant0._Z21matrixTransposeKernelPKfPfii)
        /*0070*/ 	.short	0x0380
        /*0072*/ 	.short	0x0018


	//----- nvinfo : EIATTR_SW_WAR
	.align		4
.L_145:
        /*0074*/ 	.byte	0x04, 0x36
        /*0076*/ 	.short	(.L_147 - .L_146)
.L_146:
        /*0078*/ 	.word	0x00000008
.L_147:


//--------------------- .nv.info._Z26matrixScalarMultiplyKernelPKfPffi --------------------------
	.section	.nv.info._Z26matrixScalarMultiplyKernelPKfPffi,"",@"SHT_CUDA_INFO"
	.sectionflags	@""
	.align	4


	//----- nvinfo : EIATTR_CUDA_API_VERSION
	.align		4
        /*0000*/ 	.byte	0x04, 0x37
        /*0002*/ 	.short	(.L_149 - .L_148)
.L_148:
        /*0004*/ 	.word	0x00000082


	//----- nvinfo : EIATTR_KPARAM_INFO
	.align		4
.L_149:
        /*0008*/ 	.byte	0x04, 0x17
        /*000a*/ 	.short	(.L_151 - .L_150)
.L_150:
        /*000c*/ 	.word	0x00000000
        /*0010*/ 	.short	0x0003
        /*0012*/ 	.short	0x0014
        /*0014*/ 	.byte	0x00, 0xf0, 0x11, 0x00


	//----- nvinfo : EIATTR_KPARAM_INFO
	.align		4
.L_151:
        /*0018*/ 	.byte	0x04, 0x17
        /*001a*/ 	.short	(.L_153 - .L_152)
.L_152:
        /*001c*/ 	.word	0x00000000
        /*0020*/ 	.short	0x0002
        /*0022*/ 	.short	0x0010
        /*0024*/ 	.byte	0x00, 0xf0, 0x11, 0x00


	//----- nvinfo : EIATTR_KPARAM_INFO
	.align		4
.L_153:
        /*0028*/ 	.byte	0x04, 0x17
        /*002a*/ 	.short	(.L_155 - .L_154)
.L_154:
        /*002c*/ 	.word	0x00000000
        /*0030*/ 	.short	0x0001
        /*0032*/ 	.short	0x0008
        /*0034*/ 	.byte	0x00, 0xf5, 0x21, 0x00


	//----- nvinfo : EIATTR_KPARAM_INFO
	.align		4
.L_155:
        /*0038*/ 	.byte	0x04, 0x17
        /*003a*/ 	.short	(.L_157 - .L_156)
.L_156:
        /*003c*/ 	.word	0x00000000
        /*0040*/ 	.short	0x0000
        /*0042*/ 	.short	0x0000
        /*0044*/ 	.byte	0x00, 0xf5, 0x21, 0x00


	//----- nvinfo : EIATTR_SPARSE_MMA_MASK
	.align		4
.L_157:
        /*0048*/ 	.byte	0x03, 0x50
        /*004a*/ 	.short	0x0000


	//----- nvinfo : EIATTR_MAXREG_COUNT
	.align		4
        /*004c*/ 	.byte	0x03, 0x1b
        /*004e*/ 	.short	0x00ff


	//----- nvinfo : EIATTR_MERCURY_ISA_VERSION
	.align		4
        /*0050*/ 	.byte	0x03, 0x5f
        /*0052*/ 	.short	0x0101


	//----- nvinfo : EIATTR_VRC_CTA_INIT_COUNT
	.align		4
        /*0054*/ 	.byte	0x02, 0x4a
	.zero		1
	.zero		1


	//----- nvinfo : EIATTR_EXIT_INSTR_OFFSETS
	.align		4
        /*0058*/ 	.byte	0x04, 0x1c
        /*005a*/ 	.short	(.L_159 - .L_158)


	//   ....[0]....
.L_158:
        /*005c*/ 	.word	0x00000070


	//   ....[1]....
        /*0060*/ 	.word	0x00000110


	//----- nvinfo : EIATTR_CBANK_PARAM_SIZE
	.align		4
.L_159:
        /*0064*/ 	.byte	0x03, 0x19
        /*0066*/ 	.short	0x0018


	//----- nvinfo : EIATTR_PARAM_CBANK
	.align		4
        /*0068*/ 	.byte	0x04, 0x0a
        /*006a*/ 	.short	(.L_161 - .L_160)
	.align		4
.L_160:
        /*006c*/ 	.word	index@(.nv.constant0._Z26matrixScalarMultiplyKernelPKfPffi)
        /*0070*/ 	.short	0x0380
        /*0072*/ 	.short	0x0018


	//----- nvinfo : EIATTR_SW_WAR
	.align		4
.L_161:
        /*0074*/ 	.byte	0x04, 0x36
        /*0076*/ 	.short	(.L_163 - .L_162)
.L_162:
        /*0078*/ 	.word	0x00000008
.L_163:


//--------------------- .nv.info._Z20matrixSubtractKernelPKfS0_Pfi --------------------------
	.section	.nv.info._Z20matrixSubtractKernelPKfS0_Pfi,"",@"SHT_CUDA_INFO"
	.sectionflags	@""
	.align	4


	//----- nvinfo : EIATTR_CUDA_API_VERSION
	.align		4
        /*0000*/ 	.byte	0x04, 0x37
        /*0002*/ 	.short	(.L_165 - .L_164)
.L_164:
        /*0004*/ 	.word	0x00000082


	//----- nvinfo : EIATTR_KPARAM_INFO
	.align		4
.L_165:
        /*0008*/ 	.byte	0x04, 0x17
        /*000a*/ 	.short	(.L_167 - .L_166)
.L_166:
        /*000c*/ 	.word	0x00000000
        /*0010*/ 	.short	0x0003
        /*0012*/ 	.short	0x0018
        /*0014*/ 	.byte	0x00, 0xf0, 0x11, 0x00


	//----- nvinfo : EIATTR_KPARAM_INFO
	.align		4
.L_167:
        /*0018*/ 	.byte	0x04, 0x17
        /*001a*/ 	.short	(.L_169 - .L_168)
.L_168:
        /*001c*/ 	.word	0x00000000
        /*0020*/ 	.short	0x0002
        /*0022*/ 	.short	0x0010
        /*0024*/ 	.byte	0x00, 0xf5, 0x21, 0x00


	//----- nvinfo : EIATTR_KPARAM_INFO
	.align		4
.L_169:
        /*0028*/ 	.byte	0x04, 0x17
        /*002a*/ 	.short	(.L_171 - .L_170)
.L_170:
        /*002c*/ 	.word	0x00000000
        /*0030*/ 	.short	0x0001
        /*0032*/ 	.short	0x0008
        /*0034*/ 	.byte	0x00, 0xf5, 0x21, 0x00


	//----- nvinfo : EIATTR_KPARAM_INFO
	.align		4
.L_171:
        /*0038*/ 	.byte	0x04, 0x17
        /*003a*/ 	.short	(.L_173 - .L_172)
.L_172:
        /*003c*/ 	.word	0x00000000
        /*0040*/ 	.short	0x0000
        /*0042*/ 	.short	0x0000
        /*0044*/ 	.byte	0x00, 0xf5, 0x21, 0x00


	//----- nvinfo : EIATTR_SPARSE_MMA_MASK
	.align		4
.L_173:
        /*0048*/ 	.byte	0x03, 0x50
        /*004a*/ 	.short	0x0000


	//----- nvinfo : EIATTR_MAXREG_COUNT
	.align		4
        /*004c*/ 	.byte	0x03, 0x1b
        /*004e*/ 	.short	0x00ff


	//----- nvinfo : EIATTR_MERCURY_ISA_VERSION
	.align		4
        /*0050*/ 	.byte	0x03, 0x5f
        /*0052*/ 	.short	0x0101


	//----- nvinfo : EIATTR_VRC_CTA_INIT_COUNT
	.align		4
        /*0054*/ 	.byte	0x02, 0x4a
	.zero		1
	.zero		1


	//----- nvinfo : EIATTR_EXIT_INSTR_OFFSETS
	.align		4
        /*0058*/ 	.byte	0x04, 0x1c
        /*005a*/ 	.short	(.L_175 - .L_174)


	//   ....[0]....
.L_174:
        /*005c*/ 	.word	0x00000070


	//   ....[1]....
        /*0060*/ 	.word	0x00000130


	//----- nvinfo : EIATTR_CBANK_PARAM_SIZE
	.align		4
.L_175:
        /*0064*/ 	.byte	0x03, 0x19
        /*0066*/ 	.short	0x001c


	//----- nvinfo : EIATTR_PARAM_CBANK
	.align		4
        /*0068*/ 	.byte	0x04, 0x0a
        /*006a*/ 	.short	(.L_177 - .L_176)
	.align		4
.L_176:
        /*006c*/ 	.word	index@(.nv.constant0._Z20matrixSubtractKernelPKfS0_Pfi)
        /*0070*/ 	.short	0x0380
        /*0072*/ 	.short	0x001c


	//----- nvinfo : EIATTR_SW_WAR
	.align		4
.L_177:
        /*0074*/ 	.byte	0x04, 0x36
        /*0076*/ 	.short	(.L_179 - .L_178)
.L_178:
        /*0078*/ 	.word	0x00000008
.L_179:


//--------------------- .nv.info._Z15matrixAddKernelPKfS0_Pfi --------------------------
	.section	.nv.info._Z15matrixAddKernelPKfS0_Pfi,"",@"SHT_CUDA_INFO"
	.sectionflags	@""
	.align	4


	//----- nvinfo : EIATTR_CUDA_API_VERSION
	.align		4
        /*0000*/ 	.byte	0x04, 0x37
        /*0002*/ 	.short	(.L_181 - .L_180)
.L_180:
        /*0004*/ 	.word	0x00000082


	//----- nvinfo : EIATTR_KPARAM_INFO
	.align		4
.L_181:
        /*0008*/ 	.byte	0x04, 0x17
        /*000a*/ 	.short	(.L_183 - .L_182)
.L_182:
        /*000c*/ 	.word	0x00000000
        /*0010*/ 	.short	0x0003
        /*0012*/ 	.short	0x0018
        /*0014*/ 	.byte	0x00, 0xf0, 0x11, 0x00


	//----- nvinfo : EIATTR_KPARAM_INFO
	.align		4
.L_183:
        /*0018*/ 	.byte	0x04, 0x17
        /*001a*/ 	.short	(.L_185 - .L_184)
.L_184:
        /*001c*/ 	.word	0x00000000
        /*0020*/ 	.short	0x0002
        /*0022*/ 	.short	0x0010
        /*0024*/ 	.byte	0x00, 0xf5, 0x21, 0x00


	//----- nvinfo : EIATTR_KPARAM_INFO
	.align		4
.L_185:
        /*0028*/ 	.byte	0x04, 0x17
        /*002a*/ 	.short	(.L_187 - .L_186)
.L_186:
        /*002c*/ 	.word	0x00000000
        /*0030*/ 	.short	0x0001
        /*0032*/ 	.short	0x0008
        /*0034*/ 	.byte	0x00, 0xf5, 0x21, 0x00


	//----- nvinfo : EIATTR_KPARAM_INFO
	.align		4
.L_187:
        /*0038*/ 	.byte	0x04, 0x17
        /*003a*/ 	.short	(.L_189 - .L_188)
.L_188:
        /*003c*/ 	.word	0x00000000
        /*0040*/ 	.short	0x0000
        /*0042*/ 	.short	0x0000
        /*0044*/ 	.byte	0x00, 0xf5, 0x21, 0x00


	//----- nvinfo : EIATTR_SPARSE_MMA_MASK
	.align		4
.L_189:
        /*0048*/ 	.byte	0x03, 0x50
        /*004a*/ 	.short	0x0000


	//----- nvinfo : EIATTR_MAXREG_COUNT
	.align		4
        /*004c*/ 	.byte	0x03, 0x1b
        /*004e*/ 	.short	0x00ff


	//----- nvinfo : EIATTR_MERCURY_ISA_VERSION
	.align		4
        /*0050*/ 	.byte	0x03, 0x5f
        /*0052*/ 	.short	0x0101


	//----- nvinfo : EIATTR_VRC_CTA_INIT_COUNT
	.align		4
        /*0054*/ 	.byte	0x02, 0x4a
	.zero		1
	.zero		1


	//----- nvinfo : EIATTR_EXIT_INSTR_OFFSETS
	.align		4
        /*0058*/ 	.byte	0x04, 0x1c
        /*005a*/ 	.short	(.L_191 - .L_190)


	//   ....[0]....
.L_190:
        /*005c*/ 	.word	0x00000070


	//   ....[1]....
        /*0060*/ 	.word	0x00000130


	//----- nvinfo : EIATTR_CBANK_PARAM_SIZE
	.align		4
.L_191:
        /*0064*/ 	.byte	0x03, 0x19
        /*0066*/ 	.short	0x001c


	//----- nvinfo : EIATTR_PARAM_CBANK
	.align		4
        /*0068*/ 	.byte	0x04, 0x0a
        /*006a*/ 	.short	(.L_193 - .L_192)
	.align		4
.L_192:
        /*006c*/ 	.word	index@(.nv.constant0._Z15matrixAddKernelPKfS0_Pfi)
        /*0070*/ 	.short	0x0380
        /*0072*/ 	.short	0x001c


	//----- nvinfo : EIATTR_SW_WAR
	.align		4
.L_193:
        /*0074*/ 	.byte	0x04, 0x36
        /*0076*/ 	.short	(.L_195 - .L_194)
.L_194:
        /*0078*/ 	.word	0x00000008
.L_195:


//--------------------- .nv.info._Z20matrixMultiplyKernelPKfS0_Pfiii --------------------------
	.section	.nv.info._Z20matrixMultiplyKernelPKfS0_Pfiii,"",@"SHT_CUDA_INFO"
	.sectionflags	@""
	.align	4


	//----- nvinfo : EIATTR_CUDA_API_VERSION
	.align		4
        /*0000*/ 	.byte	0x04, 0x37
        /*0002*/ 	.short	(.L_197 - .L_196)
.L_196:
        /*0004*/ 	.word	0x00000082


	//----- nvinfo : EIATTR_KPARAM_INFO
	.align		4
.L_197:
        /*0008*/ 	.byte	0x04, 0x17
        /*000a*/ 	.short	(.L_199 - .L_198)
.L_198:
        /*000c*/ 	.word	0x00000000
        /*0010*/ 	.short	0x0005
        /*0012*/ 	.short	0x0020
        /*0014*/ 	.byte	0x00, 0xf0, 0x11, 0x00


	//----- nvinfo : EIATTR_KPARAM_INFO
	.align		4
.L_199:
        /*0018*/ 	.byte	0x04, 0x17
        /*001a*/ 	.short	(.L_201 - .L_200)
.L_200:
        /*001c*/ 	.word	0x00000000
        /*0020*/ 	.short	0x0004
        /*0022*/ 	.short	0x001c
        /*0024*/ 	.byte	0x00, 0xf0, 0x11, 0x00


	//----- nvinfo : EIATTR_KPARAM_INFO
	.align		4
.L_201:
        /*0028*/ 	.byte	0x04, 0x17
        /*002a*/ 	.short	(.L_203 - .L_202)
.L_202:
        /*002c*/ 	.word	0x00000000
        /*0030*/ 	.short	0x0003
        /*0032*/ 	.short	0x0018
        /*0034*/ 	.byte	0x00, 0xf0, 0x11, 0x00


	//----- nvinfo : EIATTR_KPARAM_INFO
	.align		4
.L_203:
        /*0038*/ 	.byte	0x04, 0x17
        /*003a*/ 	.short	(.L_205 - .L_204)
.L_204:
        /*003c*/ 	.word	0x00000000
        /*0040*/ 	.short	0x0002
        /*0042*/ 	.short	0x0010
        /*0044*/ 	.byte	0x00, 0xf5, 0x21, 0x00


	//----- nvinfo : EIATTR_KPARAM_INFO
	.align		4
.L_205:
        /*0048*/ 	.byte	0x04, 0x17
        /*004a*/ 	.short	(.L_207 - .L_206)
.L_206:
        /*004c*/ 	.word	0x00000000
        /*0050*/ 	.short	0x0001
        /*0052*/ 	.short	0x0008
        /*0054*/ 	.byte	0x00, 0xf5, 0x21, 0x00


	//----- nvinfo : EIATTR_KPARAM_INFO
	.align		4
.L_207:
        /*0058*/ 	.byte	0x04, 0x17
        /*005a*/ 	.short	(.L_209 - .L_208)
.L_208:
        /*005c*/ 	.word	0x00000000
        /*0060*/ 	.short	0x0000
        /*0062*/ 	.short	0x0000
        /*0064*/ 	.byte	0x00, 0xf5, 0x21, 0x00


	//----- nvinfo : EIATTR_SPARSE_MMA_MASK
	.align		4
.L_209:
        /*0068*/ 	.byte	0x03, 0x50
        /*006a*/ 	.short	0x0000


	//----- nvinfo : EIATTR_MAXREG_COUNT
	.align		4
        /*006c*/ 	.byte	0x03, 0x1b
        /*006e*/ 	.short	0x00ff


	//----- nvinfo : EIATTR_MERCURY_ISA_VERSION
	.align		4
        /*0070*/ 	.byte	0x03, 0x5f
        /*0072*/ 	.short	0x0101


	//----- nvinfo : EIATTR_VRC_CTA_INIT_COUNT
	.align		4
        /*0074*/ 	.byte	0x02, 0x4a
	.zero		1
	.zero		1


	//----- nvinfo : EIATTR_EXIT_INSTR_OFFSETS
	.align		4
        /*0078*/ 	.byte	0x04, 0x1c
        /*007a*/ 	.short	(.L_211 - .L_210)


	//   ....[0]....
.L_210:
        /*007c*/ 	.word	0x000000c0


	//   ....[1]....
        /*0080*/ 	.word	0x000008e0


	//----- nvinfo : EIATTR_CBANK_PARAM_SIZE
	.align		4
.L_211:
        /*0084*/ 	.byte	0x03, 0x19
        /*0086*/ 	.short	0x0024


	//----- nvinfo : EIATTR_PARAM_CBANK
	.align		4
        /*0088*/ 	.byte	0x04, 0x0a
        /*008a*/ 	.short	(.L_213 - .L_212)
	.align		4
.L_212:
        /*008c*/ 	.word	index@(.nv.constant0._Z20matrixMultiplyKernelPKfS0_Pfiii)
        /*0090*/ 	.short	0x0380
        /*0092*/ 	.short	0x0024


	//----- nvinfo : EIATTR_SW_WAR
	.align		4
.L_213:
        /*0094*/ 	.byte	0x04, 0x36
        /*0096*/ 	.short	(.L_215 - .L_214)
.L_214:
        /*0098*/ 	.word	0x00000008
.L_215:


//--------------------- .nv.callgraph             --------------------------
	.section	.nv.callgraph,"",@"SHT_CUDA_CALLGRAPH"
	.align	4
	.sectionentsize	8
	.align		4
        /*0000*/ 	.word	0x00000000
	.align		4
        /*0004*/ 	.word	0xffffffff
	.align		4
        /*0008*/ 	.word	0x00000000
	.align		4
        /*000c*/ 	.word	0xfffffffe
	.align		4
        /*0010*/ 	.word	0x00000000
	.align		4
        /*0014*/ 	.word	0xfffffffd
	.align		4
        /*0018*/ 	.word	0x00000000
	.align		4
        /*001c*/ 	.word	0xfffffffc


//--------------------- .text._Z19extractNGramsKernelPKiPiiii --------------------------
	.section	.text._Z19extractNGramsKernelPKiPiiii,"ax",@progbits
	.align	128
        .global         _Z19extractNGramsKernelPKiPiiii
        .type           _Z19extractNGramsKernelPKiPiiii,@function
        .size           _Z19extractNGramsKernelPKiPiiii,(.L_x_117 - _Z19extractNGramsKernelPKiPiiii)
        .other          _Z19extractNGramsKernelPKiPiiii,@"STO_CUDA_ENTRY STV_DEFAULT"
_Z19extractNGramsKernelPKiPiiii:
.text._Z19extractNGramsKernelPKiPiiii:
[----:B------:R-:W-:Y:S01]  /*0000*/  LDC R1, c[0x0][0x37c] ;  /* 0x0000df00ff017b82 */ /* 0x000fe20000000800 */
[----:B------:R-:W0:Y:S07]  /*0010*/  S2R R5, SR_TID.X ;  /* 0x0000000000057919 */ /* 0x000e2e0000002100 */
[----:B------:R-:W1:Y:S01]  /*0020*/  S2UR UR4, SR_CTAID.X ;  /* 0x00000000000479c3 */ /* 0x000e620000002500 */
[----:B------:R-:W1:Y:S07]  /*0030*/  LDCU UR5, c[0x0][0x360] ;  /* 0x00006c00ff0577ac */ /* 0x000e6e0008000800 */
[----:B------:R-:W2:Y:S08]  /*0040*/  S2UR UR6, SR_CTAID.Y ;  /* 0x00000000000679c3 */ /* 0x000eb00000002600 */
[----:B------:R-:W3:Y:S01]  /*0050*/  LDC.64 R2, c[0x0][0x390] ;  /* 0x0000e400ff027b82 */ /* 0x000ee20000000a00 */
[----:B-1----:R-:W-:-:S06]  /*0060*/  UIMAD UR4, UR4, UR5, URZ ;  /* 0x00000005040472a4 */ /* 0x002fcc000f8e02ff */
[----:B0-----:R-:W-:Y:S01]  /*0070*/  VIADD R7, R5, UR4 ;  /* 0x0000000405077c36 */ /* 0x001fe20008000000 */
[----:B--2---:R-:W-:Y:S02]  /*0080*/  UIADD3 UR8, UPT, UPT, UR6, 0x1, URZ ;  /* 0x0000000106087890 */ /* 0x004fe4000fffe0ff */
[----:B---3--:R-:W-:-:S04]  /*0090*/  ISETP.LE.AND P0, PT, R3, UR6, PT ;  /* 0x0000000603007c0c */ /* 0x008fc8000bf03270 */
[C---:B------:R-:W-:Y:S01]  /*00a0*/  VIADD R3, R7.reuse, UR8 ;  /* 0x0000000807037c36 */ /* 0x040fe20008000000 */
[----:B------:R-:W-:-:S04]  /*00b0*/  ISETP.GE.OR P0, PT, R7, R2, P0 ;  /* 0x000000020700720c */ /* 0x000fc80000706670 */
[----:B------:R-:W-:-:S13]  /*00c0*/  ISETP.GT.OR P0, PT, R3, R2, P0 ;  /* 0x000000020300720c */ /* 0x000fda0000704670 */
[----:B------:R-:W-:Y:S05]  /*00d0*/  @P0 EXIT ;  /* 0x000000000000094d */ /* 0x000fea0003800000 */
[----:B------:R-:W-:Y:S01]  /*00e0*/  UISETP.GE.U32.AND UP0, UPT, UR6, 0xf, UPT ;  /* 0x0000000f0600788c */ /* 0x000fe2000bf06070 */
[----:B------:R-:W-:Y:S01]  /*00f0*/  IMAD.MOV.U32 R4, RZ, RZ, RZ ;  /* 0x000000ffff047224 */ /* 0x000fe200078e00ff */
[----:B------:R-:W-:Y:S01]  /*0100*/  ULOP3.LUT UR9, UR8, 0xf, URZ, 0xc0, !UPT ;  /* 0x0000000f08097892 */ /* 0x000fe2000f8ec0ff */
[----:B------:R-:W-:Y:S01]  /*0110*/  IMAD.MOV.U32 R0, RZ, RZ, RZ ;  /* 0x000000ffff007224 */ /* 0x000fe200078e00ff */
[----:B------:R-:W0:Y:S05]  /*0120*/  LDCU.64 UR12, c[0x0][0x358] ;  /* 0x00006b00ff0c77ac */ /* 0x000e2a0008000a00 */
[----:B------:R-:W-:Y:S05]  /*0130*/  BRA.U !UP0, `(.L_x_0) ;  /* 0x0000000508807547 */ /* 0x000fea000b800000 */
[----:B------:R-:W1:Y:S01]  /*0140*/  LDCU.64 UR6, c[0x0][0x380] ;  /* 0x00007000ff0677ac */ /* 0x000e620008000a00 */
[----:B------:R-:W-:Y:S02]  /*0150*/  IMAD.MOV.U32 R0, RZ, RZ, RZ ;  /* 0x000000ffff007224 */ /* 0x000fe400078e00ff */
[----:B------:R-:W-:Y:S01]  /*0160*/  IMAD.MOV.U32 R6, RZ, RZ, R7 ;  /* 0x000000ffff067224 */ /* 0x000fe200078e0007 */
[----:B------:R-:W-:Y:S01]  /*0170*/  ULOP3.LUT UR10, UR8, 0x1fff0, URZ, 0xc0, !UPT ;  /* 0x0001fff0080a7892 */ /* 0x000fe2000f8ec0ff */
[----:B------:R-:W2:Y:S05]  /*0180*/  LDCU UR14, c[0x0][0x398] ;  /* 0x00007300ff0e77ac */ /* 0x000eaa0008000800 */
[----:B------:R-:W-:Y:S01]  /*0190*/  IMAD.U32 R4, RZ, RZ, UR10 ;  /* 0x0000000aff047e24 */ /* 0x000fe2000f8e00ff */
[----:B------:R-:W-:-:S02]  /*01a0*/  UIADD3 UR11, UPT, UPT, -UR10, URZ, URZ ;  /* 0x000000ff0a0b7290 */ /* 0x000fc4000fffe1ff */
[----:B-1----:R-:W-:-:S04]  /*01b0*/  UIADD3 UR5, UP0, UPT, UR6, 0x20, URZ ;  /* 0x0000002006057890 */ /* 0x002fc8000ff1e0ff */
[----:B------:R-:W-:-:S12]  /*01c0*/  UIADD3.X UR6, UPT, UPT, URZ, UR7, URZ, UP0, !UPT ;  /* 0x00000007ff067290 */ /* 0x000fd800087fe4ff */
.L_x_1:
[----:B------:R-:W-:Y:S02]  /*01d0*/  IMAD.U32 R2, RZ, RZ, UR5 ;  /* 0x00000005ff027e24 */ /* 0x000fe4000f8e00ff */
[----:B------:R-:W-:Y:S02]  /*01e0*/  IMAD.U32 R3, RZ, RZ, UR6 ;  /* 0x00000006ff037e24 */ /* 0x000fe4000f8e00ff */
[----:B------:R-:W-:-:S05]  /*01f0*/  IMAD.WIDE R2, R6, 0x4, R2 ;  /* 0x0000000406027825 */ /* 0x000fca00078e0202 */
[----:B0-----:R-:W3:Y:S04]  /*0200*/  LDG.E R19, desc[UR12][R2.64+-0x20] ;  /* 0xffffe00c02137981 */ /* 0x001ee8000c1e1900 */
[----:B------:R-:W4:Y:S04]  /*0210*/  LDG.E R23, desc[UR12][R2.64+-0x1c] ;  /* 0xffffe40c02177981 */ /* 0x000f28000c1e1900 */
[----:B------:R-:W5:Y:S04]  /*0220*/  LDG.E R25, desc[UR12][R2.64+-0x18] ;  /* 0xffffe80c02197981 */ /* 0x000f68000c1e1900 */
        /* <DEDUP_REMOVED lines=12> */
[----:B------:R0:W5:Y:S01]  /*02f0*/  LDG.E R18, desc[UR12][R2.64+0x1c] ;  /* 0x00001c0c02127981 */ /* 0x000162000c1e1900 */
[----:B------:R-:W-:Y:S01]  /*0300*/  UIADD3 UR11, UPT, UPT, UR11, 0x10, URZ ;  /* 0x000000100b0b7890 */ /* 0x000fe2000fffe0ff */
[----:B------:R-:W-:-:S03]  /*0310*/  VIADD R6, R6, 0x10 ;  /* 0x0000001006067836 */ /* 0x000fc60000000000 */
[----:B------:R-:W-:Y:S01]  /*0320*/  UISETP.NE.AND UP0, UPT, UR11, URZ, UPT ;  /* 0x000000ff0b00728c */ /* 0x000fe2000bf05270 */
[C---:B---3--:R-:W-:Y:S01]  /*0330*/  ISETP.GT.AND P1, PT, R19.reuse, -0x1, PT ;  /* 0xffffffff1300780c */ /* 0x048fe20003f24270 */
[----:B------:R-:W-:Y:S01]  /*0340*/  IMAD R21, R0, 0x1f, R19 ;  /* 0x0000001f00157824 */ /* 0x000fe200078e0213 */
[----:B--2---:R-:W-:Y:S02]  /*0350*/  ISETP.GE.AND P2, PT, R19, UR14, PT ;  /* 0x0000000e13007c0c */ /* 0x004fe4000bf46270 */
[----:B----4-:R-:W-:-:S09]  /*0360*/  ISETP.GT.AND P0, PT, R23, -0x1, PT ;  /* 0xffffffff1700780c */ /* 0x010fd20003f04270 */
[----:B------:R-:W-:Y:S02]  /*0370*/  @P1 SEL R0, R21, R0, !P2 ;  /* 0x0000000015001207 */ /* 0x000fe40005000000 */
[----:B------:R-:W-:Y:S02]  /*0380*/  ISETP.GE.AND P2, PT, R23, UR14, PT ;  /* 0x0000000e17007c0c */ /* 0x000fe4000bf46270 */
[----:B-----5:R-:W-:Y:S01]  /*0390*/  ISETP.GT.AND P1, PT, R25, -0x1, PT ;  /* 0xffffffff1900780c */ /* 0x020fe20003f24270 */
[----:B------:R-:W-:-:S05]  /*03a0*/  IMAD R19, R0, 0x1f, R23 ;  /* 0x0000001f00137824 */ /* 0x000fca00078e0217 */
[----:B------:R-:W-:Y:S02]  /*03b0*/  @P0 SEL R0, R19, R0, !P2 ;  /* 0x0000000013000207 */ /* 0x000fe40005000000 */
[----:B------:R-:W-:Y:S02]  /*03c0*/  ISETP.GE.AND P2, PT, R25, UR14, PT ;  /* 0x0000000e19007c0c */ /* 0x000fe4000bf46270 */
[----:B------:R-:W-:Y:S01]  /*03d0*/  ISETP.GT.AND P0, PT, R27, -0x1, PT ;  /* 0xffffffff1b00780c */ /* 0x000fe20003f04270 */
[----:B0-----:R-:W-:-:S05]  /*03e0*/  IMAD R3, R0, 0x1f, R25 ;  /* 0x0000001f00037824 */ /* 0x001fca00078e0219 */
[----:B------:R-:W-:Y:S02]  /*03f0*/  @P1 SEL R0, R3, R0, !P2 ;  /* 0x0000000003001207 */ /* 0x000fe40005000000 */
[----:B------:R-:W-:Y:S02]  /*0400*/  ISETP.GE.AND P2, PT, R27, UR14, PT ;  /* 0x0000000e1b007c0c */ /* 0x000fe4000bf46270 */
[----:B------:R-:W-:Y:S01]  /*0410*/  ISETP.GT.AND P1, PT, R29, -0x1, PT ;  /* 0xffffffff1d00780c */ /* 0x000fe20003f24270 */
[----:B------:R-:W-:-:S05]  /*0420*/  IMAD R3, R0, 0x1f, R27 ;  /* 0x0000001f00037824 */ /* 0x000fca00078e021b */
        /* <DEDUP_REMOVED lines=45> */
[----:B------:R-:W-:-:S03]  /*0700*/  ISETP.GE.AND P1, PT, R18, UR14, PT ;  /* 0x0000000e12007c0c */ /* 0x000fc6000bf26270 */
[----:B------:R-:W-:-:S05]  /*0710*/  IMAD R3, R0, 0x1f, R18 ;  /* 0x0000001f00037824 */ /* 0x000fca00078e0212 */
[----:B------:R-:W-:Y:S01]  /*0720*/  @P0 SEL R0, R3, R0, !P1 ;  /* 0x0000000003000207 */ /* 0x000fe20004800000 */
[----:B------:R-:W-:Y:S06]  /*0730*/  BRA.U UP0, `(.L_x_1) ;  /* 0xfffffff900a47547 */ /* 0x000fec000b83ffff */
.L_x_0:
[----:B------:R-:W-:-:S09]  /*0740*/  UISETP.NE.AND UP0, UPT, UR9, URZ, UPT ;  /* 0x000000ff0900728c */ /* 0x000fd2000bf05270 */
[----:B------:R-:W-:Y:S05]  /*0750*/  BRA.U !UP0, `(.L_x_2) ;  /* 0x0000000508787547 */ /* 0x000fea000b800000 */
[----:B------:R-:W-:Y:S02]  /*0760*/  UISETP.GE.U32.AND UP0, UPT, UR9, 0x8, UPT ;  /* 0x000000080900788c */ /* 0x000fe4000bf06070 */
[----:B------:R-:W-:-:S04]  /*0770*/  ULOP3.LUT UR6, UR8, 0x7, URZ, 0xc0, !UPT ;  /* 0x0000000708067892 */ /* 0x000fc8000f8ec0ff */
[----:B------:R-:W-:-:S03]  /*0780*/  UISETP.NE.AND UP1, UPT, UR6, URZ, UPT ;  /* 0x000000ff0600728c */ /* 0x000fc6000bf25270 */
[----:B------:R-:W-:Y:S08]  /*0790*/  BRA.U !UP0, `(.L_x_3) ;  /* 0x0000000108b47547 */ /* 0x000ff0000b800000 */
[----:B------:R-:W1:Y:S01]  /*07a0*/  LDC.64 R2, c[0x0][0x380] ;  /* 0x0000e000ff027b82 */ /* 0x000e620000000a00 */
[----:B------:R-:W-:Y:S01]  /*07b0*/  IMAD.IADD R9, R7, 0x1, R4 ;  /* 0x0000000107097824 */ /* 0x000fe200078e0204 */
[----:B------:R-:W2:Y:S03]  /*07c0*/  LDCU UR5, c[0x0][0x398] ;  /* 0x00007300ff0577ac */ /* 0x000ea60008000800 */
[----:B-1----:R-:W-:-:S05]  /*07d0*/  IMAD.WIDE R2, R9, 0x4, R2 ;  /* 0x0000000409027825 */ /* 0x002fca00078e0202 */
[----:B0-----:R-:W3:Y:S04]  /*07e0*/  LDG.E R9, desc[UR12][R2.64] ;  /* 0x0000000c02097981 */ /* 0x001ee8000c1e1900 */
[----:B------:R-:W4:Y:S04]  /*07f0*/  LDG.E R13, desc[UR12][R2.64+0x4] ;  /* 0x0000040c020d7981 */ /* 0x000f28000c1e1900 */
[----:B------:R-:W5:Y:S04]  /*0800*/  LDG.E R15, desc[UR12][R2.64+0x8] ;  /* 0x0000080c020f7981 */ /* 0x000f68000c1e1900 */
[----:B------:R-:W5:Y:S04]  /*0810*/  LDG.E R17, desc[UR12][R2.64+0xc] ;  /* 0x00000c0c02117981 */ /* 0x000f68000c1e1900 */
[----:B------:R-:W5:Y:S04]  /*0820*/  LDG.E R19, desc[UR12][R2.64+0x10] ;  /* 0x0000100c02137981 */ /* 0x000f68000c1e1900 */
[----:B------:R-:W5:Y:S04]  /*0830*/  LDG.E R21, desc[UR12][R2.64+0x14] ;  /* 0x0000140c02157981 */ /* 0x000f68000c1e1900 */
[----:B------:R-:W5:Y:S04]  /*0840*/  LDG.E R23, desc[UR12][R2.64+0x18] ;  /* 0x0000180c02177981 */ /* 0x000f68000c1e1900 */
[----:B------:R0:W5:Y:S01]  /*0850*/  LDG.E R25, desc[UR12][R2.64+0x1c] ;  /* 0x00001c0c02197981 */ /* 0x000162000c1e1900 */
[----:B------:R-:W-:Y:S01]  /*0860*/  VIADD R4, R4, 0x8 ;  /* 0x0000000804047836 */ /* 0x000fe20000000000 */
[C---:B---3--:R-:W-:Y:S01]  /*0870*/  ISETP.GT.AND P1, PT, R9.reuse, -0x1, PT ;  /* 0xffffffff0900780c */ /* 0x048fe20003f24270 */
[----:B------:R-:W-:Y:S01]  /*0880*/  IMAD R11, R0, 0x1f, R9 ;  /* 0x0000001f000b7824 */ /* 0x000fe200078e0209 */
[----:B--2---:R-:W-:-:S02]  /*0890*/  ISETP.GE.AND P2, PT, R9, UR5, PT ;  /* 0x0000000509007c0c */ /* 0x004fc4000bf46270 */
        /* <DEDUP_REMOVED lines=28> */
[----:B------:R-:W-:-:S07]  /*0a60*/  @P0 SEL R0, R25, R0, !P1 ;  /* 0x0000000019000207 */ /* 0x000fce0004800000 */
.L_x_3:
        /* <DEDUP_REMOVED lines=12> */
[----:B------:R-:W5:Y:S01]  /*0b30*/  LDG.E R15, desc[UR12][R2.64+0xc] ;  /* 0x00000c0c020f7981 */ /* 0x000f62000c1e1900 */
        /* <DEDUP_REMOVED lines=17> */
.L_x_4:
[----:B------:R-:W-:Y:S05]  /*0c50*/  BRA.U !UP1, `(.L_x_2) ;  /* 0x0000000109387547 */ /* 0x000fea000b800000 */
[----:B------:R-:W1:Y:S01]  /*0c60*/  LDC.64 R6, c[0x0][0x380] ;  /* 0x0000e000ff067b82 */ /* 0x000e620000000a00 */
[----:B------:R-:W-:Y:S01]  /*0c70*/  IADD3 R5, PT, PT, R5, UR4, R4 ;  /* 0x0000000405057c10 */ /* 0x000fe2000fffe004 */
[----:B------:R-:W2:Y:S01]  /*0c80*/  LDCU UR6, c[0x0][0x398] ;  /* 0x00007300ff0677ac */ /* 0x000ea20008000800 */
[----:B------:R-:W-:-:S12]  /*0c90*/  UIADD3 UR5, UPT, UPT, -UR5, URZ, URZ ;  /* 0x000000ff05057290 */ /* 0x000fd8000fffe1ff */
.L_x_5:
[----:B-1----:R-:W-:-:S06]  /*0ca0*/  IMAD.WIDE R2, R5, 0x4, R6 ;  /* 0x0000000405027825 */ /* 0x002fcc00078e0206 */
[----:B0-----:R-:W3:Y:S01]  /*0cb0*/  LDG.E R3, desc[UR12][R2.64] ;  /* 0x0000000c02037981 */ /* 0x001ee2000c1e1900 */
[----:B------:R-:W-:Y:S01]  /*0cc0*/  UIADD3 UR5, UPT, UPT, UR5, 0x1, URZ ;  /* 0x0000000105057890 */ /* 0x000fe2000fffe0ff */
[----:B------:R-:W-:-:S03]  /*0cd0*/  VIADD R5, R5, 0x1 ;  /* 0x0000000105057836 */ /* 0x000fc60000000000 */
[----:B------:R-:W-:Y:S01]  /*0ce0*/  UISETP.NE.AND UP0, UPT, UR5, URZ, UPT ;  /* 0x000000ff0500728c */ /* 0x000fe2000bf05270 */
[C---:B---3--:R-:W-:Y:S01]  /*0cf0*/  ISETP.GT.AND P0, PT, R3.reuse, -0x1, PT ;  /* 0xffffffff0300780c */ /* 0x048fe20003f04270 */
[----:B------:R-:W-:Y:S01]  /*0d00*/  IMAD R9, R0, 0x1f, R3 ;  /* 0x0000001f00097824 */ /* 0x000fe200078e0203 */
[----:B--2---:R-:W-:-:S11]  /*0d10*/  ISETP.GE.AND P1, PT, R3, UR6, PT ;  /* 0x0000000603007c0c */ /* 0x004fd6000bf26270 */
[----:B------:R-:W-:Y:S01]  /*0d20*/  @P0 SEL R0, R9, R0, !P1 ;  /* 0x0000000009000207 */ /* 0x000fe20004800000 */
[----:B------:R-:W-:Y:S06]  /*0d30*/  BRA.U UP0, `(.L_x_5) ;  /* 0xfffffffd00d87547 */ /* 0x000fec000b83ffff */
.L_x_2:
[----:B------:R-:W1:Y:S01]  /*0d40*/  LDCU UR5, c[0x0][0x398] ;  /* 0x00007300ff0577ac */ /* 0x000e620008000800 */
[----:B------:R-:W-:Y:S01]  /*0d50*/  IMAD.MOV.U32 R7, RZ, RZ, 0x1 ;  /* 0x00000001ff077424 */ /* 0x000fe200078e00ff */
[----:B-1----:R-:W1:Y:S01]  /*0d60*/  I2F.U32.RP R4, UR5 ;  /* 0x0000000500047d06 */ /* 0x002e620008209000 */
[----:B------:R-:W-:-:S07]  /*0d70*/  ISETP.NE.U32.AND P1, PT, RZ, UR5, PT ;  /* 0x00000005ff007c0c */ /* 0x000fce000bf25070 */
[----:B-1----:R-:W1:Y:S02]  /*0d80*/  MUFU.RCP R4, R4 ;  /* 0x0000000400047308 */ /* 0x002e640000001000 */
[----:B-1----:R-:W-:-:S06]  /*0d90*/  VIADD R2, R4, 0xffffffe ;  /* 0x0ffffffe04027836 */ /* 0x002fcc0000000000 */
[----:B------:R1:W2:Y:S02]  /*0da0*/  F2I.FTZ.U32.TRUNC.NTZ R3, R2 ;  /* 0x0000000200037305 */ /* 0x0002a4000021f000 */
[----:B-1----:R-:W-:Y:S02]  /*0db0*/  IMAD.MOV.U32 R2, RZ, RZ, RZ ;  /* 0x000000ffff027224 */ /* 0x002fe400078e00ff */
[----:B--2---:R-:W-:-:S04]  /*0dc0*/  IMAD.MOV R5, RZ, RZ, -R3 ;  /* 0x000000ffff057224 */ /* 0x004fc800078e0a03 */
[----:B------:R-:W-:-:S04]  /*0dd0*/  IMAD R5, R5, UR5, RZ ;  /* 0x0000000505057c24 */ /* 0x000fc8000f8e02ff */
[----:B------:R-:W-:-:S06]  /*0de0*/  IMAD.HI.U32 R3, R3, R5, R2 ;  /* 0x0000000503037227 */ /* 0x000fcc00078e0002 */
[----:B------:R-:W-:-:S04]  /*0df0*/  IMAD.HI.U32 R3, R3, R0, RZ ;  /* 0x0000000003037227 */ /* 0x000fc800078e00ff */
[----:B------:R-:W-:-:S04]  /*0e00*/  IMAD.MOV R3, RZ, RZ, -R3 ;  /* 0x000000ffff037224 */ /* 0x000fc800078e0a03 */
[----:B------:R-:W-:Y:S02]  /*0e10*/  IMAD R5, R3, UR5, R0 ;  /* 0x0000000503057c24 */ /* 0x000fe4000f8e0200 */
[----:B------:R-:W1:Y:S03]  /*0e20*/  LDC.64 R2, c[0x0][0x388] ;  /* 0x0000e200ff027b82 */ /* 0x000e660000000a00 */
[----:B------:R-:W-:-:S13]  /*0e30*/  ISETP.GE.U32.AND P0, PT, R5, UR5, PT ;  /* 0x0000000505007c0c */ /* 0x000fda000bf06070 */
[----:B------:R-:W-:-:S05]  /*0e40*/  @P0 VIADD R5, R5, -UR5 ;  /* 0x8000000505050c36 */ /* 0x000fca0008000000 */
[----:B------:R-:W-:-:S13]  /*0e50*/  ISETP.GE.U32.AND P0, PT, R5, UR5, PT ;  /* 0x0000000505007c0c */ /* 0x000fda000bf06070 */
[----:B------:R-:W-:Y:S01]  /*0e60*/  @P0 VIADD R5, R5, -UR5 ;  /* 0x8000000505050c36 */ /* 0x000fe20008000000 */
[----:B------:R-:W-:-:S05]  /*0e70*/  @!P1 LOP3.LUT R5, RZ, UR5, RZ, 0x33, !PT ;  /* 0x00000005ff059c12 */ /* 0x000fca000f8e33ff */
[----:B-1----:R-:W-:-:S05]  /*0e80*/  IMAD.WIDE.U32 R2, R5, 0x4, R2 ;  /* 0x0000000405027825 */ /* 0x002fca00078e0002 */
[----:B0-----:R-:W-:Y:S01]  /*0e90*/  REDG.E.ADD.STRONG.GPU desc[UR12][R2.64], R7 ;  /* 0x000000070200798e */ /* 0x001fe2000c12e10c */
[----:B------:R-:W-:Y:S05]  /*0ea0*/  EXIT ;  /* 0x000000000000794d */ /* 0x000fea0003800000 */
.L_x_6:
[----:B------:R-:W-:-:S00]  /*0eb0*/  BRA `(.L_x_6) ;  /* 0xfffffffc00fc7947 */ /* 0x000fc0000383ffff */
[----:B------:R-:W-:-:S00]  /*0ec0*/  NOP ;  /* 0x0000000000007918 */ /* 0x000fc00000000000 */
        /* <DEDUP_REMOVED lines=11> */
.L_x_117:


//--------------------- .text._Z22cosineSimilarityKernelPKfPfii --------------------------
	.section	.text._Z22cosineSimilarityKernelPKfPfii,"ax",@progbits
	.align	128
        .global         _Z22cosineSimilarityKernelPKfPfii
        .type           _Z22cosineSimilarityKernelPKfPfii,@function
        .size           _Z22cosineSimilarityKernelPKfPfii,(.L_x_118 - _Z22cosineSimilarityKernelPKfPfii)
        .other          _Z22cosineSimilarityKernelPKfPfii,@"STO_CUDA_ENTRY STV_DEFAULT"
_Z22cosineSimilarityKernelPKfPfii:
.text._Z22cosineSimilarityKernelPKfPfii:
[----:B------:R-:W-:Y:S01]  /*0000*/  LDC R1, c[0x0][0x37c] ;  /* 0x0000df00ff017b82 */ /* 0x000fe20000000800 */
[----:B------:R-:W0:Y:S07]  /*0010*/  S2R R3, SR_TID.Y ;  /* 0x0000000000037919 */ /* 0x000e2e0000002200 */
[----:B------:R-:W0:Y:S01]  /*0020*/  LDC R0, c[0x0][0x364] ;  /* 0x0000d900ff007b82 */ /* 0x000e220000000800 */
[----:B------:R-:W1:Y:S01]  /*0030*/  LDCU UR9, c[0x0][0x390] ;  /* 0x00007200ff0977ac */ /* 0x000e620008000800 */
[----:B------:R-:W2:Y:S06]  /*0040*/  S2R R2, SR_TID.X ;  /* 0x0000000000027919 */ /* 0x000eac0000002100 */
[----:B------:R-:W0:Y:S08]  /*0050*/  S2UR UR4, SR_CTAID.Y ;  /* 0x00000000000479c3 */ /* 0x000e300000002600 */
[----:B------:R-:W2:Y:S08]  /*0060*/  S2UR UR5, SR_CTAID.X ;  /* 0x00000000000579c3 */ /* 0x000eb00000002500 */
[----:B------:R-:W2:Y:S01]  /*0070*/  LDC R9, c[0x0][0x360] ;  /* 0x0000d800ff097b82 */ /* 0x000ea20000000800 */
[----:B0-----:R-:W-:-:S02]  /*0080*/  IMAD R0, R0, UR4, R3 ;  /* 0x0000000400007c24 */ /* 0x001fc4000f8e0203 */
[----:B--2---:R-:W-:-:S05]  /*0090*/  IMAD R9, R9, UR5, R2 ;  /* 0x0000000509097c24 */ /* 0x004fca000f8e0202 */
[----:B------:R-:W-:-:S04]  /*00a0*/  VIMNMX R2, PT, PT, R0, R9, !PT ;  /* 0x0000000900027248 */ /* 0x000fc80007fe0100 */
[----:B-1----:R-:W-:-:S13]  /*00b0*/  ISETP.GE.AND P0, PT, R2, UR9, PT ;  /* 0x0000000902007c0c */ /* 0x002fda000bf06270 */
[----:B------:R-:W-:Y:S05]  /*00c0*/  @P0 EXIT ;  /* 0x000000000000094d */ /* 0x000fea0003800000 */
[----:B------:R-:W0:Y:S01]  /*00d0*/  LDCU UR6, c[0x0][0x394] ;  /* 0x00007280ff0677ac */ /* 0x000e220008000800 */
[----:B------:R-:W-:Y:S01]  /*00e0*/  HFMA2 R10, -RZ, RZ, 0, 0 ;  /* 0x00000000ff0a7431 */ /* 0x000fe200000001ff */
[----:B------:R-:W1:Y:S01]  /*00f0*/  LDCU.64 UR10, c[0x0][0x358] ;  /* 0x00006b00ff0a77ac */ /* 0x000e620008000a00 */
[----:B0-----:R-:W-:-:S09]  /*0100*/  UISETP.GE.AND UP0, UPT, UR6, 0x1, UPT ;  /* 0x000000010600788c */ /* 0x001fd2000bf06270 */
[----:B-1----:R-:W-:Y:S05]  /*0110*/  BRA.U !UP0, `(.L_x_7) ;  /* 0x0000000908887547 */ /* 0x002fea000b800000 */
[----:B------:R-:W-:Y:S02]  /*0120*/  UISETP.GE.U32.AND UP1, UPT, UR6, 0x10, UPT ;  /* 0x000000100600788c */ /* 0x000fe4000bf26070 */
[----:B------:R-:W-:Y:S01]  /*0130*/  IMAD R13, R0, UR6, RZ ;  /* 0x00000006000d7c24 */ /* 0x000fe2000f8e02ff */
[----:B------:R-:W-:Y:S02]  /*0140*/  ULOP3.LUT UR7, UR6, 0xf, URZ, 0xc0, !UPT ;  /* 0x0000000f06077892 */ /* 0x000fe4000f8ec0ff */
[----:B------:R-:W-:Y:S01]  /*0150*/  IMAD R8, R9, UR6, RZ ;  /* 0x0000000609087c24 */ /* 0x000fe2000f8e02ff */
[----:B------:R-:W-:Y:S01]  /*0160*/  MOV R10, RZ ;  /* 0x000000ff000a7202 */ /* 0x000fe20000000f00 */
[----:B------:R-:W-:Y:S01]  /*0170*/  UMOV UR4, URZ ;  /* 0x000000ff00047c82 */ /* 0x000fe20008000000 */
[----:B------:R-:W-:Y:S01]  /*0180*/  UISETP.NE.AND UP0, UPT, UR7, URZ, UPT ;  /* 0x000000ff0700728c */ /* 0x000fe2000bf05270 */
[----:B------:R-:W-:Y:S10]  /*0190*/  BRA.U !UP1, `(.L_x_8) ;  /* 0x00000005090c7547 */ /* 0x000ff4000b800000 */
[----:B------:R-:W0:Y:S01]  /*01a0*/  LDCU.64 UR4, c[0x0][0x380] ;  /* 0x00007000ff0477ac */ /* 0x000e220008000a00 */
[----:B------:R-:W-:Y:S01]  /*01b0*/  HFMA2 R10, -RZ, RZ, 0, 0 ;  /* 0x00000000ff0a7431 */ /* 0x000fe200000001ff */
[----:B------:R-:W-:Y:S01]  /*01c0*/  MOV R11, R8 ;  /* 0x00000008000b7202 */ /* 0x000fe20000000f00 */
[----:B0-----:R-:W-:-:S04]  /*01d0*/  UIADD3 UR4, UP1, UPT, UR4, 0x20, URZ ;  /* 0x0000002004047890 */ /* 0x001fc8000ff3e0ff */
[----:B------:R-:W-:Y:S02]  /*01e0*/  UIADD3.X UR5, UPT, UPT, URZ, UR5, URZ, UP1, !UPT ;  /* 0x00000005ff057290 */ /* 0x000fe40008ffe4ff */
[----:B------:R-:W-:Y:S01]  /*01f0*/  MOV R2, UR4 ;  /* 0x0000000400027c02 */ /* 0x000fe20008000f00 */
[----:B------:R-:W-:-:S03]  /*0200*/  ULOP3.LUT UR4, UR6, 0x7ffffff0, URZ, 0xc0, !UPT ;  /* 0x7ffffff006047892 */ /* 0x000fc6000f8ec0ff */
[----:B------:R-:W-:Y:S01]  /*0210*/  MOV R3, UR5 ;  /* 0x0000000500037c02 */ /* 0x000fe20008000f00 */
[----:B------:R-:W-:Y:S02]  /*0220*/  UIADD3 UR5, UPT, UPT, -UR4, URZ, URZ ;  /* 0x000000ff04057290 */ /* 0x000fe4000fffe1ff */
[----:B------:R-:W-:-:S03]  /*0230*/  IMAD.WIDE.U32 R4, R13, 0x4, R2 ;  /* 0x000000040d047825 */ /* 0x000fc600078e0002 */
[----:B------:R-:W-:Y:S02]  /*0240*/  MOV R6, R4 ;  /* 0x0000000400067202 */ /* 0x000fe40000000f00 */
[----:B------:R-:W-:-:S07]  /*0250*/  MOV R7, R5 ;  /* 0x0000000500077202 */ /* 0x000fce0000000f00 */
.L_x_9:
[----:B------:R-:W-:Y:S01]  /*0260*/  IMAD.WIDE R4, R11, 0x4, R2 ;  /* 0x000000040b047825 */ /* 0x000fe200078e0202 */
[----:B------:R-:W2:Y:S04]  /*0270*/  LDG.E R15, desc[UR10][R6.64+-0x20] ;  /* 0xffffe00a060f7981 */ /* 0x000ea8000c1e1900 */
[----:B------:R-:W2:Y:S04]  /*0280*/  LDG.E R12, desc[UR10][R4.64+-0x20] ;  /* 0xffffe00a040c7981 */ /* 0x000ea8000c1e1900 */
[----:B------:R-:W3:Y:S04]  /*0290*/  LDG.E R27, desc[UR10][R6.64+-0x1c] ;  /* 0xffffe40a061b7981 */ /* 0x000ee8000c1e1900 */
[----:B------:R-:W3:Y:S04]  /*02a0*/  LDG.E R24, desc[UR10][R4.64+-0x1c] ;  /* 0xffffe40a04187981 */ /* 0x000ee8000c1e1900 */
[----:B------:R-:W4:Y:S04]  /*02b0*/  LDG.E R16, desc[UR10][R6.64+-0x18] ;  /* 0xffffe80a06107981 */ /* 0x000f28000c1e1900 */
        /* <DEDUP_REMOVED lines=8> */
[----:B------:R-:W5:Y:S01]  /*0340*/  LDG.E R29, desc[UR10][R4.64+0x1c] ;  /* 0x00001c0a041d7981 */ /* 0x000f62000c1e1900 */
[----:B--2---:R-:W-:-:S03]  /*0350*/  FFMA R22, R15, R12, R10 ;  /* 0x0000000c0f167223 */ /* 0x004fc6000000000a */
[----:B------:R-:W2:Y:S04]  /*0360*/  LDG.E R10, desc[UR10][R6.64+-0x8] ;  /* 0xfffff80a060a7981 */ /* 0x000ea8000c1e1900 */
[----:B------:R-:W2:Y:S04]  /*0370*/  LDG.E R15, desc[UR10][R4.64+-0x8] ;  /* 0xfffff80a040f7981 */ /* 0x000ea8000c1e1900 */
[----:B------:R-:W2:Y:S01]  /*0380*/  LDG.E R12, desc[UR10][R6.64+-0x4] ;  /* 0xfffffc0a060c7981 */ /* 0x000ea2000c1e1900 */
[----:B---3--:R-:W-:-:S03]  /*0390*/  FFMA R27, R27, R24, R22 ;  /* 0x000000181b1b7223 */ /* 0x008fc60000000016 */
[----:B------:R-:W3:Y:S01]  /*03a0*/  LDG.E R22, desc[UR10][R6.64+0x14] ;  /* 0x0000140a06167981 */ /* 0x000ee2000c1e1900 */
[----:B----4-:R-:W-:-:S03]  /*03b0*/  FFMA R27, R16, R21, R27 ;  /* 0x00000015101b7223 */ /* 0x010fc6000000001b */
[----:B------:R-:W4:Y:S04]  /*03c0*/  LDG.E R21, desc[UR10][R6.64] ;  /* 0x0000000a06157981 */ /* 0x000f28000c1e1900 */
[----:B------:R-:W4:Y:S01]  /*03d0*/  LDG.E R16, desc[UR10][R4.64] ;  /* 0x0000000a04107981 */ /* 0x000f22000c1e1900 */
[----:B-----5:R-:W-:-:S03]  /*03e0*/  FFMA R27, R18, R23, R27 ;  /* 0x00000017121b7223 */ /* 0x020fc6000000001b */
[----:B------:R-:W5:Y:S04]  /*03f0*/  LDG.E R18, desc[UR10][R6.64+0x4] ;  /* 0x0000040a06127981 */ /* 0x000f68000c1e1900 */
[----:B------:R-:W5:Y:S01]  /*0400*/  LDG.E R23, desc[UR10][R4.64+0x4] ;  /* 0x0000040a04177981 */ /* 0x000f62000c1e1900 */
[----:B------:R-:W-:-:S03]  /*0410*/  FFMA R27, R20, R25, R27 ;  /* 0x00000019141b7223 */ /* 0x000fc6000000001b */
[----:B------:R-:W3:Y:S04]  /*0420*/  LDG.E R20, desc[UR10][R6.64+0x8] ;  /* 0x0000080a06147981 */ /* 0x000ee8000c1e1900 */
[----:B------:R-:W3:Y:S01]  /*0430*/  LDG.E R25, desc[UR10][R4.64+0x8] ;  /* 0x0000080a04197981 */ /* 0x000ee2000c1e1900 */
[----:B------:R-:W-:-:S03]  /*0440*/  FFMA R27, R14, R19, R27 ;  /* 0x000000130e1b7223 */ /* 0x000fc6000000001b */
[----:B------:R-:W3:Y:S04]  /*0450*/  LDG.E R14, desc[UR10][R6.64+0xc] ;  /* 0x00000c0a060e7981 */ /* 0x000ee8000c1e1900 */
[----:B------:R-:W3:Y:S04]  /*0460*/  LDG.E R19, desc[UR10][R4.64+0xc] ;  /* 0x00000c0a04137981 */ /* 0x000ee8000c1e1900 */
[----:B------:R-:W3:Y:S01]  /*0470*/  LDG.E R24, desc[UR10][R6.64+0x1c] ;  /* 0x00001c0a06187981 */ /* 0x000ee2000c1e1900 */
[----:B--2---:R-:W-:-:S03]  /*0480*/  FFMA R27, R10, R15, R27 ;  /* 0x0000000f0a1b7223 */ /* 0x004fc6000000001b */
[----:B------:R-:W2:Y:S04]  /*0490*/  LDG.E R10, desc[UR10][R6.64+0x10] ;  /* 0x0000100a060a7981 */ /* 0x000ea8000c1e1900 */
[----:B------:R-:W2:Y:S01]  /*04a0*/  LDG.E R15, desc[UR10][R4.64+0x10] ;  /* 0x0000100a040f7981 */ /* 0x000ea2000c1e1900 */
[----:B------:R-:W-:-:S03]  /*04b0*/  FFMA R26, R12, R17, R27 ;  /* 0x000000110c1a7223 */ /* 0x000fc6000000001b */
[----:B------:R-:W2:Y:S04]  /*04c0*/  LDG.E R27, desc[UR10][R4.64+0x14] ;  /* 0x0000140a041b7981 */ /* 0x000ea8000c1e1900 */
[----:B------:R0:W2:Y:S04]  /*04d0*/  LDG.E R17, desc[UR10][R6.64+0x18] ;  /* 0x0000180a06117981 */ /* 0x0000a8000c1e1900 */
[----:B------:R-:W2:Y:S01]  /*04e0*/  LDG.E R12, desc[UR10][R4.64+0x18] ;  /* 0x0000180a040c7981 */ /* 0x000ea2000c1e1900 */
[----:B----4-:R-:W-:-:S04]  /*04f0*/  FFMA R21, R21, R16, R26 ;  /* 0x0000001015157223 */ /* 0x010fc8000000001a */
[----:B-----5:R-:W-:Y:S01]  /*0500*/  FFMA R21, R18, R23, R21 ;  /* 0x0000001712157223 */ /* 0x020fe20000000015 */
[----:B------:R-:W-:-:S03]  /*0510*/  UIADD3 UR5, UPT, UPT, UR5, 0x10, URZ ;  /* 0x0000001005057890 */ /* 0x000fc6000fffe0ff */
[----:B---3--:R-:W-:Y:S01]  /*0520*/  FFMA R21, R20, R25, R21 ;  /* 0x0000001914157223 */ /* 0x008fe20000000015 */
[----:B------:R-:W-:-:S03]  /*0530*/  UISETP.NE.AND UP1, UPT, UR5, URZ, UPT ;  /* 0x000000ff0500728c */ /* 0x000fc6000bf25270 */
[----:B------:R-:W-:Y:S01]  /*0540*/  FFMA R19, R14, R19, R21 ;  /* 0x000000130e137223 */ /* 0x000fe20000000015 */
[----:B0-----:R-:W-:Y:S02]  /*0550*/  IADD3 R6, P0, PT, R6, 0x40, RZ ;  /* 0x0000004006067810 */ /* 0x001fe40007f1e0ff */
[----:B------:R-:W-:Y:S02]  /*0560*/  IADD3 R11, PT, PT, R11, 0x10, RZ ;  /* 0x000000100b0b7810 */ /* 0x000fe40007ffe0ff */
[----:B------:R-:W-:Y:S01]  /*0570*/  IADD3.X R7, PT, PT, RZ, R7, RZ, P0, !PT ;  /* 0x00000007ff077210 */ /* 0x000fe200007fe4ff */
[----:B--2---:R-:W-:-:S04]  /*0580*/  FFMA R15, R10, R15, R19 ;  /* 0x0000000f0a0f7223 */ /* 0x004fc80000000013 */
[----:B------:R-:W-:-:S04]  /*0590*/  FFMA R22, R22, R27, R15 ;  /* 0x0000001b16167223 */ /* 0x000fc8000000000f */
[----:B------:R-:W-:-:S04]  /*05a0*/  FFMA R17, R17, R12, R22 ;  /* 0x0000000c11117223 */ /* 0x000fc80000000016 */
[----:B------:R-:W-:Y:S01]  /*05b0*/  FFMA R10, R24, R29, R17 ;  /* 0x0000001d180a7223 */ /* 0x000fe20000000011 */
[----:B------:R-:W-:Y:S06]  /*05c0*/  BRA.U UP1, `(.L_x_9) ;  /* 0xfffffffd01247547 */ /* 0x000fec000b83ffff */
.L_x_8:
[----:B------:R-:W-:Y:S05]  /*05d0*/  BRA.U !UP0, `(.L_x_7) ;  /* 0x0000000508587547 */ /* 0x000fea000b800000 */
[----:B------:R-:W-:Y:S02]  /*05e0*/  UISETP.GE.U32.AND UP0, UPT, UR7, 0x8, UPT ;  /* 0x000000080700788c */ /* 0x000fe4000bf06070 */
[----:B------:R-:W-:-:S04]  /*05f0*/  ULOP3.LUT UR8, UR6, 0x7, URZ, 0xc0, !UPT ;  /* 0x0000000706087892 */ /* 0x000fc8000f8ec0ff */
[----:B------:R-:W-:-:S03]  /*0600*/  UISETP.NE.AND UP1, UPT, UR8, URZ, UPT ;  /* 0x000000ff0800728c */ /* 0x000fc6000bf25270 */
[----:B------:R-:W-:Y:S08]  /*0610*/  BRA.U !UP0, `(.L_x_10) ;  /* 0x00000001088c7547 */ /* 0x000ff0000b800000 */
[----:B------:R-:W0:Y:S01]  /*0620*/  LDC.64 R4, c[0x0][0x380] ;  /* 0x0000e000ff047b82 */ /* 0x000e220000000a00 */
[----:B------:R-:W1:Y:S01]  /*0630*/  LDCU.64 UR12, c[0x0][0x380] ;  /* 0x00007000ff0c77ac */ /* 0x000e620008000a00 */
[C---:B------:R-:W-:Y:S02]  /*0640*/  IADD3 R7, PT, PT, R13.reuse, UR4, RZ ;  /* 0x000000040d077c10 */ /* 0x040fe4000fffe0ff */
[----:B------:R-:W-:Y:S02]  /*0650*/  IADD3 R11, P0, PT, R13, UR4, RZ ;  /* 0x000000040d0b7c10 */ /* 0x000fe4000ff1e0ff */
[----:B------:R-:W-:Y:S02]  /*0660*/  IADD3 R3, PT, PT, R8, UR4, RZ ;  /* 0x0000000408037c10 */ /* 0x000fe4000fffe0ff */
[----:B------:R-:W-:Y:S02]  /*0670*/  IADD3.X R12, PT, PT, RZ, RZ, RZ, P0, !PT ;  /* 0x000000ffff0c7210 */ /* 0x000fe400007fe4ff */
[----:B-1----:R-:W-:Y:S01]  /*0680*/  LEA R2, P0, R11, UR12, 0x2 ;  /* 0x0000000c0b027c11 */ /* 0x002fe2000f8010ff */
[----:B0-----:R-:W-:-:S04]  /*0690*/  IMAD.WIDE.U32 R6, R7, 0x4, R4 ;  /* 0x0000000407067825 */ /* 0x001fc800078e0004 */
[----:B------:R-:W-:Y:S01]  /*06a0*/  IMAD.WIDE R4, R3, 0x4, R4 ;  /* 0x0000000403047825 */ /* 0x000fe200078e0204 */
[----:B------:R-:W-:Y:S01]  /*06b0*/  LEA.HI.X R3, R11, UR13, R12, 0x2, P0 ;  /* 0x0000000d0b037c11 */ /* 0x000fe200080f140c */
        /* <DEDUP_REMOVED lines=16> */
[----:B------:R-:W-:Y:S01]  /*07c0*/  UIADD3 UR4, UPT, UPT, UR4, 0x8, URZ ;  /* 0x0000000804047890 */ /* 0x000fe2000fffe0ff */
[----:B--2---:R-:W-:-:S04]  /*07d0*/  FFMA R14, R17, R14, R10 ;  /* 0x0000000e110e7223 */ /* 0x004fc8000000000a */
[----:B---3--:R-:W-:-:S04]  /*07e0*/  FFMA R14, R19, R16, R14 ;  /* 0x00000010130e7223 */ /* 0x008fc8000000000e */
[----:B----4-:R-:W-:-:S04]  /*07f0*/  FFMA R14, R21, R18, R14 ;  /* 0x00000012150e7223 */ /* 0x010fc8000000000e */
[----:B-----5:R-:W-:-:S04]  /*0800*/  FFMA R14, R23, R20, R14 ;  /* 0x00000014170e7223 */ /* 0x020fc8000000000e */
[----:B------:R-:W-:-:S04]  /*0810*/  FFMA R25, R25, R22, R14 ;  /* 0x0000001619197223 */ /* 0x000fc8000000000e */
[----:B------:R-:W-:-:S04]  /*0820*/  FFMA R15, R12, R15, R25 ;  /* 0x0000000f0c0f7223 */ /* 0x000fc80000000019 */
[----:B------:R-:W-:-:S04]  /*0830*/  FFMA R6, R6, R7, R15 ;  /* 0x0000000706067223 */ /* 0x000fc8000000000f */
[----:B------:R-:W-:-:S07]  /*0840*/  FFMA R10, R11, R24, R6 ;  /* 0x000000180b0a7223 */ /* 0x000fce0000000006 */
.L_x_10:
        /* <DEDUP_REMOVED lines=22> */
[----:B------:R-:W5:Y:S01]  /*09b0*/  LDG.E R17, desc[UR10][R4.64+0xc] ;  /* 0x00000c0a04117981 */ /* 0x000f62000c1e1900 */
[----:B------:R-:W-:Y:S01]  /*09c0*/  UIADD3 UR4, UPT, UPT, UR4, 0x4, URZ ;  /* 0x0000000404047890 */ /* 0x000fe2000fffe0ff */
[----:B--2---:R-:W-:-:S04]  /*09d0*/  FFMA R11, R7, R11, R10 ;  /* 0x0000000b070b7223 */ /* 0x004fc8000000000a */
[----:B---3--:R-:W-:-:S04]  /*09e0*/  FFMA R11, R12, R14, R11 ;  /* 0x0000000e0c0b7223 */ /* 0x008fc8000000000b */
[----:B----4-:R-:W-:-:S04]  /*09f0*/  FFMA R11, R16, R15, R11 ;  /* 0x0000000f100b7223 */ /* 0x010fc8000000000b */
[----:B-----5:R-:W-:-:S07]  /*0a00*/  FFMA R10, R18, R17, R11 ;  /* 0x00000011120a7223 */ /* 0x020fce000000000b */
.L_x_11:
[----:B------:R-:W-:Y:S05]  /*0a10*/  BRA.U !UP1, `(.L_x_7) ;  /* 0x0000000109487547 */ /* 0x000fea000b800000 */
[----:B------:R-:W0:Y:S01]  /*0a20*/  LDC.64 R2, c[0x0][0x380] ;  /* 0x0000e000ff027b82 */ /* 0x000e220000000a00 */
[----:B------:R-:W-:Y:S01]  /*0a30*/  IADD3 R5, PT, PT, R13, UR4, RZ ;  /* 0x000000040d057c10 */ /* 0x000fe2000fffe0ff */
[----:B------:R-:W-:Y:S01]  /*0a40*/  UIADD3 UR5, UPT, UPT, -UR5, URZ, URZ ;  /* 0x000000ff05057290 */ /* 0x000fe2000fffe1ff */
[----:B------:R-:W-:-:S03]  /*0a50*/  IADD3 R11, PT, PT, R8, UR4, RZ ;  /* 0x00000004080b7c10 */ /* 0x000fc6000fffe0ff */
[----:B0-----:R-:W-:-:S03]  /*0a60*/  IMAD.WIDE.U32 R4, R5, 0x4, R2 ;  /* 0x0000000405047825 */ /* 0x001fc600078e0002 */
[----:B------:R-:W-:Y:S02]  /*0a70*/  MOV R6, R4 ;  /* 0x0000000400067202 */ /* 0x000fe40000000f00 */
[----:B------:R-:W-:-:S07]  /*0a80*/  MOV R13, R5 ;  /* 0x00000005000d7202 */ /* 0x000fce0000000f00 */
.L_x_12:
[----:B------:R-:W-:Y:S01]  /*0a90*/  IMAD.WIDE R4, R11, 0x4, R2 ;  /* 0x000000040b047825 */ /* 0x000fe200078e0202 */
[----:B------:R-:W-:-:S05]  /*0aa0*/  MOV R7, R13 ;  /* 0x0000000d00077202 */ /* 0x000fca0000000f00 */
[----:B------:R-:W2:Y:S04]  /*0ab0*/  LDG.E R4, desc[UR10][R4.64] ;  /* 0x0000000a04047981 */ /* 0x000ea8000c1e1900 */
[----:B------:R0:W2:Y:S01]  /*0ac0*/  LDG.E R7, desc[UR10][R6.64] ;  /* 0x0000000a06077981 */ /* 0x0000a2000c1e1900 */
[----:B------:R-:W-:Y:S01]  /*0ad0*/  UIADD3 UR5, UPT, UPT, UR5, 0x1, URZ ;  /* 0x0000000105057890 */ /* 0x000fe2000fffe0ff */
[----:B------:R-:W-:-:S03]  /*0ae0*/  IADD3 R11, PT, PT, R11, 0x1, RZ ;  /* 0x000000010b0b7810 */ /* 0x000fc60007ffe0ff */
[----:B------:R-:W-:Y:S01]  /*0af0*/  UISETP.NE.AND UP0, UPT, UR5, URZ, UPT ;  /* 0x000000ff0500728c */ /* 0x000fe2000bf05270 */
[----:B0-----:R-:W-:-:S04]  /*0b00*/  IADD3 R6, P0, PT, R6, 0x4, RZ ;  /* 0x0000000406067810 */ /* 0x001fc80007f1e0ff */
[----:B------:R-:W-:Y:S01]  /*0b10*/  IADD3.X R13, PT, PT, RZ, R13, RZ, P0, !PT ;  /* 0x0000000dff0d7210 */ /* 0x000fe200007fe4ff */
[----:B--2---:R-:W-:-:S03]  /*0b20*/  FFMA R10, R7, R4, R10 ;  /* 0x00000004070a7223 */ /* 0x004fc6000000000a */
[----:B------:R-:W-:Y:S05]  /*0b30*/  BRA.U UP0, `(.L_x_12) ;  /* 0xfffffffd00d47547 */ /* 0x000fea000b83ffff */
.L_x_7:
[----:B------:R-:W0:Y:S01]  /*0b40*/  LDC.64 R2, c[0x0][0x388] ;  /* 0x0000e200ff027b82 */ /* 0x000e220000000a00 */
[----:B------:R-:W-:-:S04]  /*0b50*/  IMAD R9, R0, UR9, R9 ;  /* 0x0000000900097c24 */ /* 0x000fc8000f8e0209 */
[----:B0-----:R-:W-:-:S05]  /*0b60*/  IMAD.WIDE R2, R9, 0x4, R2 ;  /* 0x0000000409027825 */ /* 0x001fca00078e0202 */
[----:B------:R-:W-:Y:S01]  /*0b70*/  STG.E desc[UR10][R2.64], R10 ;  /* 0x0000000a02007986 */ /* 0x000fe2000c10190a */
[----:B------:R-:W-:Y:S05]  /*0b80*/  EXIT ;  /* 0x000000000000794d */ /* 0x000fea0003800000 */
.L_x_13:
        /* <DEDUP_REMOVED lines=15> */
.L_x_118:


//--------------------- .text._Z22normalizeVectorsKernelPfS_ii --------------------------
	.section	.text._Z22normalizeVectorsKernelPfS_ii,"ax",@progbits
	.align	128
        .global         _Z22normalizeVectorsKernelPfS_ii
        .type           _Z22normalizeVectorsKernelPfS_ii,@function
        .size           _Z22normalizeVectorsKernelPfS_ii,(.L_x_115 - _Z22normalizeVectorsKernelPfS_ii)
        .other          _Z22normalizeVectorsKernelPfS_ii,@"STO_CUDA_ENTRY STV_DEFAULT"
_Z22normalizeVectorsKernelPfS_ii:
.text._Z22normalizeVectorsKernelPfS_ii:
[----:B------:R-:W-:Y:S01]  /*0000*/  LDC R1, c[0x0][0x37c] ;  /* 0x0000df00ff017b82 */ /* 0x000fe20000000800 */
[----:B------:R-:W0:Y:S07]  /*0010*/  S2R R3, SR_TID.X ;  /* 0x0000000000037919 */ /* 0x000e2e0000002100 */
[----:B------:R-:W0:Y:S01]  /*0020*/  S2UR UR4, SR_CTAID.X ;  /* 0x00000000000479c3 */ /* 0x000e220000002500 */
[----:B------:R-:W1:Y:S07]  /*0030*/  LDCU UR5, c[0x0][0x390] ;  /* 0x00007200ff0577ac */ /* 0x000e6e0008000800 */
[----:B------:R-:W0:Y:S02]  /*0040*/  LDC R6, c[0x0][0x360] ;  /* 0x0000d800ff067b82 */ /* 0x000e240000000800 */
[----:B0-----:R-:W-:-:S05]  /*0050*/  IMAD R6, R6, UR4, R3 ;  /* 0x0000000406067c24 */ /* 0x001fca000f8e0203 */
[----:B-1----:R-:W-:-:S13]  /*0060*/  ISETP.GE.AND P0, PT, R6, UR5, PT ;  /* 0x0000000506007c0c */ /* 0x002fda000bf06270 */
[----:B------:R-:W-:Y:S05]  /*0070*/  @P0 EXIT ;  /* 0x000000000000094d */ /* 0x000fea0003800000 */
[----:B------:R-:W0:Y:S01]  /*0080*/  LDC R7, c[0x0][0x394] ;  /* 0x0000e500ff077b82 */ /* 0x000e220000000800 */
[----:B------:R-:W1:Y:S01]  /*0090*/  LDCU.64 UR10, c[0x0][0x358] ;  /* 0x00006b00ff0a77ac */ /* 0x000e620008000a00 */
[----:B------:R-:W-:Y:S01]  /*00a0*/  HFMA2 R0, -RZ, RZ, 0, 0 ;  /* 0x00000000ff007431 */ /* 0x000fe200000001ff */
[----:B0-----:R-:W-:-:S13]  /*00b0*/  ISETP.GE.AND P0, PT, R7, 0x1, PT ;  /* 0x000000010700780c */ /* 0x001fda0003f06270 */
[----:B-1----:R-:W-:Y:S05]  /*00c0*/  @!P0 BRA `(.L_x_14) ;  /* 0x0000000400a88947 */ /* 0x002fea0003800000 */
[C---:B------:R-:W-:Y:S01]  /*00d0*/  ISETP.GE.U32.AND P2, PT, R7.reuse, 0x10, PT ;  /* 0x000000100700780c */ /* 0x040fe20003f46070 */
[----:B------:R-:W-:Y:S01]  /*00e0*/  IMAD R4, R6, R7, RZ ;  /* 0x0000000706047224 */ /* 0x000fe200078e02ff */
[----:B------:R-:W-:Y:S01]  /*00f0*/  LOP3.LUT R24, R7, 0xf, RZ, 0xc0, !PT ;  /* 0x0000000f07187812 */ /* 0x000fe200078ec0ff */
[----:B------:R-:W-:Y:S01]  /*0100*/  IMAD.MOV.U32 R5, RZ, RZ, RZ ;  /* 0x000000ffff057224 */ /* 0x000fe200078e00ff */
[----:B------:R-:W-:Y:S02]  /*0110*/  MOV R0, RZ ;  /* 0x000000ff00007202 */ /* 0x000fe40000000f00 */
[----:B------:R-:W-:-:S07]  /*0120*/  ISETP.NE.AND P1, PT, R24, RZ, PT ;  /* 0x000000ff1800720c */ /* 0x000fce0003f25270 */
[----:B------:R-:W-:Y:S06]  /*0130*/  @!P2 BRA `(.L_x_15) ;  /* 0x0000000000b8a947 */ /* 0x000fec0003800000 */
[----:B------:R-:W0:Y:S01]  /*0140*/  LDCU.64 UR4, c[0x0][0x380] ;  /* 0x00007000ff0477ac */ /* 0x000e220008000a00 */
[----:B------:R-:W-:Y:S02]  /*0150*/  LOP3.LUT R5, R7, 0x7ffffff0, RZ, 0xc0, !PT ;  /* 0x7ffffff007057812 */ /* 0x000fe400078ec0ff */
[----:B------:R-:W-:Y:S02]  /*0160*/  MOV R0, RZ ;  /* 0x000000ff00007202 */ /* 0x000fe40000000f00 */
[----:B------:R-:W-:Y:S01]  /*0170*/  MOV R8, R4 ;  /* 0x0000000400087202 */ /* 0x000fe20000000f00 */
[----:B------:R-:W-:Y:S01]  /*0180*/  IMAD.MOV R22, RZ, RZ, -R5 ;  /* 0x000000ffff167224 */ /* 0x000fe200078e0a05 */
[----:B0-----:R-:W-:-:S04]  /*0190*/  UIADD3 UR4, UP0, UPT, UR4, 0x20, URZ ;  /* 0x0000002004047890 */ /* 0x001fc8000ff1e0ff */
[----:B------:R-:W-:-:S12]  /*01a0*/  UIADD3.X UR5, UPT, UPT, URZ, UR5, URZ, UP0, !UPT ;  /* 0x00000005ff057290 */ /* 0x000fd800087fe4ff */
.L_x_16:
[----:B------:R-:W-:Y:S02]  /*01b0*/  MOV R2, UR4 ;  /* 0x0000000400027c02 */ /* 0x000fe40008000f00 */
[----:B------:R-:W-:-:S03]  /*01c0*/  MOV R3, UR5 ;  /* 0x0000000500037c02 */ /* 0x000fc60008000f00 */
[----:B------:R-:W-:-:S05]  /*01d0*/  IMAD.WIDE R2, R8, 0x4, R2 ;  /* 0x0000000408027825 */ /* 0x000fca00078e0202 */
[----:B------:R-:W2:Y:S04]  /*01e0*/  LDG.E R21, desc[UR10][R2.64+-0x20] ;  /* 0xffffe00a02157981 */ /* 0x000ea8000c1e1900 */
[----:B------:R-:W3:Y:S04]  /*01f0*/  LDG.E R23, desc[UR10][R2.64+-0x1c] ;  /* 0xffffe40a02177981 */ /* 0x000ee8000c1e1900 */
        /* <DEDUP_REMOVED lines=14> */
[----:B------:R-:W-:Y:S01]  /*02e0*/  VIADD R22, R22, 0x10 ;  /* 0x0000001016167836 */ /* 0x000fe20000000000 */
[----:B------:R-:W-:-:S04]  /*02f0*/  IADD3 R8, PT, PT, R8, 0x10, RZ ;  /* 0x0000001008087810 */ /* 0x000fc80007ffe0ff */
[----:B------:R-:W-:Y:S01]  /*0300*/  ISETP.NE.AND P2, PT, R22, RZ, PT ;  /* 0x000000ff1600720c */ /* 0x000fe20003f45270 */
[----:B--2---:R-:W-:-:S04]  /*0310*/  FFMA R0, R21, R21, R0 ;  /* 0x0000001515007223 */ /* 0x004fc80000000000 */
[----:B---3--:R-:W-:-:S04]  /*0320*/  FFMA R0, R23, R23, R0 ;  /* 0x0000001717007223 */ /* 0x008fc80000000000 */
[----:B----4-:R-:W-:-:S04]  /*0330*/  FFMA R0, R25, R25, R0 ;  /* 0x0000001919007223 */ /* 0x010fc80000000000 */
[----:B-----5:R-:W-:-:S04]  /*0340*/  FFMA R0, R27, R27, R0 ;  /* 0x0000001b1b007223 */ /* 0x020fc80000000000 */
[----:B------:R-:W-:-:S04]  /*0350*/  FFMA R19, R19, R19, R0 ;  /* 0x0000001313137223 */ /* 0x000fc80000000000 */
        /* <DEDUP_REMOVED lines=10> */
[----:B------:R-:W-:Y:S01]  /*0400*/  FFMA R0, R20, R20, R9 ;  /* 0x0000001414007223 */ /* 0x000fe20000000009 */
[----:B------:R-:W-:Y:S06]  /*0410*/  @P2 BRA `(.L_x_16) ;  /* 0xfffffffc00642947 */ /* 0x000fec000383ffff */
.L_x_15:
[----:B------:R-:W-:Y:S05]  /*0420*/  @!P1 BRA `(.L_x_14) ;  /* 0x0000000000d09947 */ /* 0x000fea0003800000 */
[----:B------:R-:W-:Y:S02]  /*0430*/  ISETP.GE.U32.AND P1, PT, R24, 0x8, PT ;  /* 0x000000081800780c */ /* 0x000fe40003f26070 */
[----:B------:R-:W-:-:S04]  /*0440*/  LOP3.LUT R8, R7, 0x7, RZ, 0xc0, !PT ;  /* 0x0000000707087812 */ /* 0x000fc800078ec0ff */
[----:B------:R-:W-:-:S07]  /*0450*/  ISETP.NE.AND P2, PT, R8, RZ, PT ;  /* 0x000000ff0800720c */ /* 0x000fce0003f45270 */
[----:B------:R-:W-:Y:S06]  /*0460*/  @!P1 BRA `(.L_x_17) ;  /* 0x0000000000509947 */ /* 0x000fec0003800000 */
[----:B------:R-:W0:Y:S01]  /*0470*/  LDC.64 R2, c[0x0][0x380] ;  /* 0x0000e000ff027b82 */ /* 0x000e220000000a00 */
[----:B------:R-:W-:-:S05]  /*0480*/  IADD3 R9, PT, PT, R4, R5, RZ ;  /* 0x0000000504097210 */ /* 0x000fca0007ffe0ff */
[----:B0-----:R-:W-:-:S05]  /*0490*/  IMAD.WIDE R2, R9, 0x4, R2 ;  /* 0x0000000409027825 */ /* 0x001fca00078e0202 */
[----:B------:R-:W2:Y:S04]  /*04a0*/  LDG.E R9, desc[UR10][R2.64] ;  /* 0x0000000a02097981 */ /* 0x000ea8000c1e1900 */
[----:B------:R-:W3:Y:S04]  /*04b0*/  LDG.E R11, desc[UR10][R2.64+0x4] ;  /* 0x0000040a020b7981 */ /* 0x000ee8000c1e1900 */
[----:B------:R-:W4:Y:S04]  /*04c0*/  LDG.E R13, desc[UR10][R2.64+0x8] ;  /* 0x0000080a020d7981 */ /* 0x000f28000c1e1900 */
[----:B------:R-:W5:Y:S04]  /*04d0*/  LDG.E R15, desc[UR10][R2.64+0xc] ;  /* 0x00000c0a020f7981 */ /* 0x000f68000c1e1900 */
[----:B------:R-:W5:Y:S04]  /*04e0*/  LDG.E R17, desc[UR10][R2.64+0x10] ;  /* 0x0000100a02117981 */ /* 0x000f68000c1e1900 */
[----:B------:R-:W5:Y:S04]  /*04f0*/  LDG.E R19, desc[UR10][R2.64+0x14] ;  /* 0x0000140a02137981 */ /* 0x000f68000c1e1900 */
[----:B------:R-:W5:Y:S04]  /*0500*/  LDG.E R21, desc[UR10][R2.64+0x18] ;  /* 0x0000180a02157981 */ /* 0x000f68000c1e1900 */
[----:B------:R-:W5:Y:S01]  /*0510*/  LDG.E R23, desc[UR10][R2.64+0x1c] ;  /* 0x00001c0a02177981 */ /* 0x000f62000c1e1900 */
[----:B------:R-:W-:-:S02]  /*0520*/  VIADD R5, R5, 0x8 ;  /* 0x0000000805057836 */ /* 0x000fc40000000000 */
        /* <DEDUP_REMOVED lines=8> */
.L_x_17:
        /* <DEDUP_REMOVED lines=11> */
[----:B------:R-:W5:Y:S01]  /*0660*/  LDG.E R15, desc[UR10][R2.64+0xc] ;  /* 0x00000c0a020f7981 */ /* 0x000f62000c1e1900 */
[----:B------:R-:W-:Y:S01]  /*0670*/  IADD3 R5, PT, PT, R5, 0x4, RZ ;  /* 0x0000000405057810 */ /* 0x000fe20007ffe0ff */
[----:B--2---:R-:W-:-:S04]  /*0680*/  FFMA R0, R9, R9, R0 ;  /* 0x0000000909007223 */ /* 0x004fc80000000000 */
[----:B---3--:R-:W-:-:S04]  /*0690*/  FFMA R0, R11, R11, R0 ;  /* 0x0000000b0b007223 */ /* 0x008fc80000000000 */
[----:B----4-:R-:W-:-:S04]  /*06a0*/  FFMA R0, R13, R13, R0 ;  /* 0x0000000d0d007223 */ /* 0x010fc80000000000 */
[----:B-----5:R-:W-:-:S07]  /*06b0*/  FFMA R0, R15, R15, R0 ;  /* 0x0000000f0f007223 */ /* 0x020fce0000000000 */
.L_x_18:
[----:B------:R-:W-:Y:S05]  /*06c0*/  @!P2 BRA `(.L_x_14) ;  /* 0x000000000028a947 */ /* 0x000fea0003800000 */
[----:B------:R-:W0:Y:S01]  /*06d0*/  LDC.64 R8, c[0x0][0x380] ;  /* 0x0000e000ff087b82 */ /* 0x000e220000000a00 */
[----:B------:R-:W-:Y:S01]  /*06e0*/  IMAD.IADD R5, R4, 0x1, R5 ;  /* 0x0000000104057824 */ /* 0x000fe200078e0205 */
[----:B------:R-:W-:-:S07]  /*06f0*/  IADD3 R7, PT, PT, -R7, RZ, RZ ;  /* 0x000000ff07077210 */ /* 0x000fce0007ffe1ff */
.L_x_19:
[----:B0-----:R-:W-:-:S06]  /*0700*/  IMAD.WIDE R2, R5, 0x4, R8 ;  /* 0x0000000405027825 */ /* 0x001fcc00078e0208 */
[----:B------:R-:W2:Y:S01]  /*0710*/  LDG.E R3, desc[UR10][R2.64] ;  /* 0x0000000a02037981 */ /* 0x000ea2000c1e1900 */
[----:B------:R-:W-:Y:S01]  /*0720*/  IADD3 R7, PT, PT, R7, 0x1, RZ ;  /* 0x0000000107077810 */ /* 0x000fe20007ffe0ff */
[----:B------:R-:W-:-:S03]  /*0730*/  VIADD R5, R5, 0x1 ;  /* 0x0000000105057836 */ /* 0x000fc60000000000 */
[----:B------:R-:W-:Y:S01]  /*0740*/  ISETP.NE.AND P1, PT, R7, RZ, PT ;  /* 0x000000ff0700720c */ /* 0x000fe20003f25270 */
[----:B--2---:R-:W-:-:S12]  /*0750*/  FFMA R0, R3, R3, R0 ;  /* 0x0000000303007223 */ /* 0x004fd80000000000 */
[----:B------:R-:W-:Y:S05]  /*0760*/  @P1 BRA `(.L_x_19) ;  /* 0xfffffffc00e41947 */ /* 0x000fea000383ffff */
.L_x_14:
[----:B------:R-:W-:Y:S01]  /*0770*/  IADD3 R2, PT, PT, R0, -0xd000000, RZ ;  /* 0xf300000000027810 */ /* 0x000fe20007ffe0ff */
[----:B------:R0:W1:Y:S01]  /*0780*/  MUFU.RSQ R5, R0 ;  /* 0x0000000000057308 */ /* 0x0000620000001400 */
[----:B------:R-:W-:Y:S02]  /*0790*/  BSSY.RECONVERGENT B0, `(.L_x_20) ;  /* 0x000000b000007945 */ /* 0x000fe40003800200 */
[----:B------:R-:W-:-:S13]  /*07a0*/  ISETP.GT.U32.AND P1, PT, R2, 0x727fffff, PT ;  /* 0x727fffff0200780c */ /* 0x000fda0003f24070 */
[----:B0-----:R-:W-:Y:S05]  /*07b0*/  @!P1 BRA `(.L_x_21) ;  /* 0x0000000000109947 */ /* 0x001fea0003800000 */
[----:B------:R-:W-:-:S07]  /*07c0*/  MOV R8, 0x7e0 ;  /* 0x000007e000087802 */ /* 0x000fce0000000f00 */
[----:B-1----:R-:W-:Y:S05]  /*07d0*/  CALL.REL.NOINC `($__internal_0_$__cuda_sm20_sqrt_rn_f32_slowpath) ;  /* 0x0000001400b47944 */ /* 0x002fea0003c00000 */
[----:B------:R-:W-:Y:S01]  /*07e0*/  MOV R3, R0 ;  /* 0x0000000000037202 */ /* 0x000fe20000000f00 */
[----:B------:R-:W-:Y:S06]  /*07f0*/  BRA `(.L_x_22) ;  /* 0x0000000000107947 */ /* 0x000fec0003800000 */
.L_x_21:
[C---:B-1----:R-:W-:Y:S01]  /*0800*/  FMUL.FTZ R3, R5.reuse, R0 ;  /* 0x0000000005037220 */ /* 0x042fe20000410000 */
[----:B------:R-:W-:-:S03]  /*0810*/  FMUL.FTZ R2, R5, 0.5 ;  /* 0x3f00000005027820 */ /* 0x000fc60000410000 */
[----:B------:R-:W-:-:S04]  /*0820*/  FFMA R0, -R3, R3, R0 ;  /* 0x0000000303007223 */ /* 0x000fc80000000100 */
[----:B------:R-:W-:-:S07]  /*0830*/  FFMA R3, R0, R2, R3 ;  /* 0x0000000200037223 */ /* 0x000fce0000000003 */
.L_x_22:
[----:B------:R-:W-:Y:S05]  /*0840*/  BSYNC.RECONVERGENT B0 ;  /* 0x0000000000007941 */ /* 0x000fea0003800200 */
.L_x_20:
[----:B------:R-:W0:Y:S02]  /*0850*/  LDC.64 R4, c[0x0][0x388] ;  /* 0x0000e200ff047b82 */ /* 0x000e240000000a00 */
[----:B0-----:R-:W-:-:S05]  /*0860*/  IMAD.WIDE R4, R6, 0x4, R4 ;  /* 0x0000000406047825 */ /* 0x001fca00078e0204 */
[----:B------:R0:W-:Y:S01]  /*0870*/  STG.E desc[UR10][R4.64], R3 ;  /* 0x0000000304007986 */ /* 0x0001e2000c10190a */
[----:B------:R-:W-:Y:S05]  /*0880*/  @!P0 EXIT ;  /* 0x000000000000894d */ /* 0x000fea0003800000 */
[----:B------:R-:W1:Y:S01]  /*0890*/  LDCU UR5, c[0x0][0x394] ;  /* 0x00007280ff0577ac */ /* 0x000e620008000800 */
[----:B------:R-:W-:Y:S01]  /*08a0*/  UMOV UR4, URZ ;  /* 0x000000ff00047c82 */ /* 0x000fe20008000000 */
[----:B-1----:R-:W-:Y:S02]  /*08b0*/  UISETP.GE.U32.AND UP0, UPT, UR5, 0x8, UPT ;  /* 0x000000080500788c */ /* 0x002fe4000bf06070 */
[----:B------:R-:W-:Y:S01]  /*08c0*/  IMAD R2, R6, UR5, RZ ;  /* 0x0000000506027c24 */ /* 0x000fe2000f8e02ff */
[----:B------:R-:W-:-:S06]  /*08d0*/  ULOP3.LUT UR9, UR5, 0x7, URZ, 0xc0, !UPT ;  /* 0x0000000705097892 */ /* 0x000fcc000f8ec0ff */
[----:B------:R-:W-:Y:S06]  /*08e0*/  BRA.U !UP0, `(.L_x_23) ;  /* 0x0000000908b87547 */ /* 0x000fec000b800000 */
[----:B------:R-:W1:Y:S01]  /*08f0*/  LDCU.64 UR6, c[0x0][0x380] ;  /* 0x00007000ff0677ac */ /* 0x000e620008000a00 */
[----:B------:R-:W-:Y:S01]  /*0900*/  IMAD.MOV.U32 R10, RZ, RZ, R2 ;  /* 0x000000ffff0a7224 */ /* 0x000fe200078e0002 */
[----:B------:R-:W-:-:S04]  /*0910*/  ULOP3.LUT UR4, UR5, 0x7ffffff8, URZ, 0xc0, !UPT ;  /* 0x7ffffff805047892 */ /* 0x000fc8000f8ec0ff */
[----:B------:R-:W-:Y:S02]  /*0920*/  UIADD3 UR8, UPT, UPT, -UR4, URZ, URZ ;  /* 0x000000ff04087290 */ /* 0x000fe4000fffe1ff */
[----:B-1----:R-:W-:-:S04]  /*0930*/  UIADD3 UR5, UP0, UPT, UR6, 0x10, URZ ;  /* 0x0000001006057890 */ /* 0x002fc8000ff1e0ff */
[----:B------:R-:W-:-:S12]  /*0940*/  UIADD3.X UR6, UPT, UPT, URZ, UR7, URZ, UP0, !UPT ;  /* 0x00000007ff067290 */ /* 0x000fd800087fe4ff */
.L_x_51:
[----:B0-2---:R-:W2:Y:S01]  /*0950*/  LDG.E R3, desc[UR10][R4.64] ;  /* 0x0000000a04037981 */ /* 0x005ea2000c1e1900 */
[----:B------:R-:W-:Y:S01]  /*0960*/  UIADD3 UR8, UPT, UPT, UR8, 0x8, URZ ;  /* 0x0000000808087890 */ /* 0x000fe2000fffe0ff */
[----:B-1-34-:R-:W-:Y:S01]  /*0970*/  MOV R6, UR5 ;  /* 0x0000000500067c02 */ /* 0x01afe20008000f00 */
[----:B------:R-:W-:Y:S01]  /*0980*/  BSSY.RECONVERGENT B2, `(.L_x_24) ;  /* 0x0000016000027945 */ /* 0x000fe20003800200 */
[----:B------:R-:W-:Y:S01]  /*0990*/  MOV R7, UR6 ;  /* 0x0000000600077c02 */ /* 0x000fe20008000f00 */
[----:B------:R-:W-:Y:S02]  /*09a0*/  UISETP.NE.AND UP0, UPT, UR8, URZ, UPT ;  /* 0x000000ff0800728c */ /* 0x000fe4000bf05270 */
[----:B------:R-:W-:Y:S01]  /*09b0*/  IMAD.WIDE R6, R10, 0x4, R6 ;  /* 0x000000040a067825 */ /* 0x000fe200078e0206 */
[----:B--2---:R-:W-:-:S13]  /*09c0*/  FSETP.GT.AND P0, PT, R3, RZ, PT ;  /* 0x000000ff0300720b */ /* 0x004fda0003f04000 */
[----:B------:R-:W-:Y:S05]  /*09d0*/  @!P0 BRA `(.L_x_25) ;  /* 0x0000000000408947 */ /* 0x000fea0003800000 */
[----:B------:R-:W2:Y:S01]  /*09e0*/  LDG.E R0, desc[UR10][R6.64+-0x10] ;  /* 0xfffff00a06007981 */ /* 0x000ea2000c1e1900 */
[----:B------:R-:W0:Y:S01]  /*09f0*/  MUFU.RCP R8, R3 ;  /* 0x0000000300087308 */ /* 0x000e220000001000 */
[----:B------:R-:W-:Y:S01]  /*0a00*/  BSSY.RECONVERGENT B3, `(.L_x_26) ;  /* 0x000000b000037945 */ /* 0x000fe20003800200 */
[----:B0-----:R-:W-:-:S04]  /*0a10*/  FFMA R9, -R3, R8, 1 ;  /* 0x3f80000003097423 */ /* 0x001fc80000000108 */
[----:B------:R-:W-:Y:S02]  /*0a20*/  FFMA R9, R8, R9, R8 ;  /* 0x0000000908097223 */ /* 0x000fe40000000008 */
[----:B--2---:R-:W0:Y:S02]  /*0a30*/  FCHK P0, R0, R3 ;  /* 0x0000000300007302 */ /* 0x004e240000000000 */
[----:B------:R-:W-:-:S04]  /*0a40*/  FFMA R8, R0, R9, RZ ;  /* 0x0000000900087223 */ /* 0x000fc800000000ff */
[----:B------:R-:W-:-:S04]  /*0a50*/  FFMA R11, -R3, R8, R0 ;  /* 0x00000008030b7223 */ /* 0x000fc80000000100 */
[----:B------:R-:W-:Y:S01]  /*0a60*/  FFMA R9, R9, R11, R8 ;  /* 0x0000000b09097223 */ /* 0x000fe20000000008 */
[----:B0-----:R-:W-:Y:S06]  /*0a70*/  @!P0 BRA `(.L_x_27) ;  /* 0x00000000000c8947 */ /* 0x001fec0003800000 */
[----:B------:R-:W-:-:S07]  /*0a80*/  MOV R8, 0xaa0 ;  /* 0x00000aa000087802 */ /* 0x000fce0000000f00 */
[----:B------:R-:W-:Y:S05]  /*0a90*/  CALL.REL.NOINC `($__internal_1_$__cuda_sm3x_div_rn_noftz_f32_slowpath) ;  /* 0x0000001400607944 */ /* 0x000fea0003c00000 */
[----:B------:R-:W-:-:S07]  /*0aa0*/  MOV R9, R0 ;  /* 0x0000000000097202 */ /* 0x000fce0000000f00 */
.L_x_27:
[----:B------:R-:W-:Y:S05]  /*0ab0*/  BSYNC.RECONVERGENT B3 ;  /* 0x0000000000037941 */ /* 0x000fea0003800200 */
.L_x_26:
[----:B------:R0:W-:Y:S04]  /*0ac0*/  STG.E desc[UR10][R6.64+-0x10], R9 ;  /* 0xfffff00906007986 */ /* 0x0001e8000c10190a */
[----:B------:R0:W5:Y:S02]  /*0ad0*/  LDG.E R3, desc[UR10][R4.64] ;  /* 0x0000000a04037981 */ /* 0x000164000c1e1900 */
.L_x_25:
[----:B------:R-:W-:Y:S05]  /*0ae0*/  BSYNC.RECONVERGENT B2 ;  /* 0x0000000000027941 */ /* 0x000fea0003800200 */
.L_x_24:
[----:B-----5:R-:W-:Y:S01]  /*0af0*/  FSETP.GT.AND P0, PT, R3, RZ, PT ;  /* 0x000000ff0300720b */ /* 0x020fe20003f04000 */
[----:B------:R-:W-:Y:S04]  /*0b00*/  BSSY.RECONVERGENT B2, `(.L_x_28) ;  /* 0x0000076000027945 */ /* 0x000fe80003800200 */
[----:B------:R-:W-:Y:S08]  /*0b10*/  BSSY.RELIABLE B3, `(.L_x_29) ;  /* 0x0000063000037945 */ /* 0x000ff00003800100 */
        /* <DEDUP_REMOVED lines=11> */
[----:B------:R-:W-:Y:S01]  /*0bd0*/  IMAD.MOV.U32 R0, RZ, RZ, R12 ;  /* 0x000000ffff007224 */ /* 0x000fe200078e000c */
[----:B------:R-:W-:-:S07]  /*0be0*/  MOV R8, 0xc00 ;  /* 0x00000c0000087802 */ /* 0x000fce0000000f00 */
[----:B------:R-:W-:Y:S05]  /*0bf0*/  CALL.REL.NOINC `($__internal_1_$__cuda_sm3x_div_rn_noftz_f32_slowpath) ;  /* 0x0000001400087944 */ /* 0x000fea0003c00000 */
[----:B------:R-:W-:-:S07]  /*0c00*/  MOV R9, R0 ;  /* 0x0000000000097202 */ /* 0x000fce0000000f00 */
.L_x_32:
[----:B------:R-:W-:Y:S05]  /*0c10*/  BSYNC.RECONVERGENT B4 ;  /* 0x0000000000047941 */ /* 0x000fea0003800200 */
.L_x_31:
[----:B------:R0:W-:Y:S04]  /*0c20*/  STG.E desc[UR10][R6.64+-0xc], R9 ;  /* 0xfffff40906007986 */ /* 0x0001e8000c10190a */
[----:B------:R-:W2:Y:S02]  /*0c30*/  LDG.E R3, desc[UR10][R4.64] ;  /* 0x0000000a04037981 */ /* 0x000ea4000c1e1900 */
[----:B--2---:R-:W-:-:S13]  /*0c40*/  FSETP.GT.AND P0, PT, R3, RZ, PT ;  /* 0x000000ff0300720b */ /* 0x004fda0003f04000 */
[----:B0-----:R-:W-:Y:S05]  /*0c50*/  @!P0 BRA `(.L_x_33) ;  /* 0x0000000000908947 */ /* 0x001fea0003800000 */
        /* <DEDUP_REMOVED lines=10> */
[----:B------:R-:W-:Y:S02]  /*0d00*/  MOV R0, R12 ;  /* 0x0000000c00007202 */ /* 0x000fe40000000f00 */
[----:B------:R-:W-:-:S07]  /*0d10*/  MOV R8, 0xd30 ;  /* 0x00000d3000087802 */ /* 0x000fce0000000f00 */
[----:B------:R-:W-:Y:S05]  /*0d20*/  CALL.REL.NOINC `($__internal_1_$__cuda_sm3x_div_rn_noftz_f32_slowpath) ;  /* 0x0000001000bc7944 */ /* 0x000fea0003c00000 */
[----:B------:R-:W-:-:S07]  /*0d30*/  MOV R9, R0 ;  /* 0x0000000000097202 */ /* 0x000fce0000000f00 */
.L_x_35:
[----:B------:R-:W-:Y:S05]  /*0d40*/  BSYNC.RECONVERGENT B4 ;  /* 0x0000000000047941 */ /* 0x000fea0003800200 */
.L_x_34:
[----:B------:R1:W-:Y:S04]  /*0d50*/  STG.E desc[UR10][R6.64+-0x8], R9 ;  /* 0xfffff80906007986 */ /* 0x0003e8000c10190a */
[----:B------:R1:W5:Y:S02]  /*0d60*/  LDG.E R3, desc[UR10][R4.64] ;  /* 0x0000000a04037981 */ /* 0x000364000c1e1900 */
.L_x_30:
[----:B-----5:R-:W-:-:S13]  /*0d70*/  FSETP.GT.AND P0, PT, R3, RZ, PT ;  /* 0x000000ff0300720b */ /* 0x020fda0003f04000 */
[----:B------:R-:W-:Y:S05]  /*0d80*/  @!P0 BRA `(.L_x_36) ;  /* 0x0000000000908947 */ /* 0x000fea0003800000 */
[----:B------:R-:W2:Y:S01]  /*0d90*/  LDG.E R12, desc[UR10][R6.64+-0x4] ;  /* 0xfffffc0a060c7981 */ /* 0x000ea2000c1e1900 */
[----:B------:R-:W0:Y:S01]  /*0da0*/  MUFU.RCP R0, R3 ;  /* 0x0000000300007308 */ /* 0x000e220000001000 */
[----:B------:R-:W-:Y:S01]  /*0db0*/  BSSY.RECONVERGENT B4, `(.L_x_37) ;  /* 0x000000c000047945 */ /* 0x000fe20003800200 */
[----:B01----:R-:W-:-:S04]  /*0dc0*/  FFMA R9, -R3, R0, 1 ;  /* 0x3f80000003097423 */ /* 0x003fc80000000100 */
        /* <DEDUP_REMOVED lines=10> */
.L_x_38:
[----:B------:R-:W-:Y:S05]  /*0e70*/  BSYNC.RECONVERGENT B4 ;  /* 0x0000000000047941 */ /* 0x000fea0003800200 */
.L_x_37:
[----:B------:R0:W-:Y:S04]  /*0e80*/  STG.E desc[UR10][R6.64+-0x4], R9 ;  /* 0xfffffc0906007986 */ /* 0x0001e8000c10190a */
[----:B------:R0:W5:Y:S02]  /*0e90*/  LDG.E R3, desc[UR10][R4.64] ;  /* 0x0000000a04037981 */ /* 0x000164000c1e1900 */
.L_x_33:
[----:B-----5:R-:W-:-:S13]  /*0ea0*/  FSETP.GT.AND P0, PT, R3, RZ, PT ;  /* 0x000000ff0300720b */ /* 0x020fda0003f04000 */
        /* <DEDUP_REMOVED lines=15> */
.L_x_41:
[----:B------:R-:W-:Y:S05]  /*0fa0*/  BSYNC.RECONVERGENT B4 ;  /* 0x0000000000047941 */ /* 0x000fea0003800200 */
.L_x_40:
[----:B------:R2:W-:Y:S04]  /*0fb0*/  STG.E desc[UR10][R6.64], R9 ;  /* 0x0000000906007986 */ /* 0x0005e8000c10190a */
[----:B------:R2:W5:Y:S02]  /*0fc0*/  LDG.E R3, desc[UR10][R4.64] ;  /* 0x0000000a04037981 */ /* 0x000564000c1e1900 */
.L_x_36:
[----:B-----5:R-:W-:-:S13]  /*0fd0*/  FSETP.GT.AND P0, PT, R3, RZ, PT ;  /* 0x000000ff0300720b */ /* 0x020fda0003f04000 */
[----:B------:R-:W-:Y:S05]  /*0fe0*/  @!P0 BREAK.RELIABLE B3 ;  /* 0x0000000000038942 */ /* 0x000fea0003800100 */
[----:B------:R-:W-:Y:S05]  /*0ff0*/  @!P0 BRA `(.L_x_42) ;  /* 0x0000000000988947 */ /* 0x000fea0003800000 */
[----:B------:R-:W3:Y:S01]  /*1000*/  LDG.E R12, desc[UR10][R6.64+0x4] ;  /* 0x0000040a060c7981 */ /* 0x000ee2000c1e1900 */
[----:B------:R-:W0:Y:S01]  /*1010*/  MUFU.RCP R0, R3 ;  /* 0x0000000300007308 */ /* 0x000e220000001000 */
[----:B------:R-:W-:Y:S01]  /*1020*/  BSSY.RECONVERGENT B4, `(.L_x_43) ;  /* 0x000000c000047945 */ /* 0x000fe20003800200 */
[----:B012---:R-:W-:-:S04]  /*1030*/  FFMA R9, -R3, R0, 1 ;  /* 0x3f80000003097423 */ /* 0x007fc80000000100 */
[----:B------:R-:W-:Y:S02]  /*1040*/  FFMA R0, R0, R9, R0 ;  /* 0x0000000900007223 */ /* 0x000fe40000000000 */
[----:B---3--:R-:W0:Y:S02]  /*1050*/  FCHK P0, R12, R3 ;  /* 0x000000030c007302 */ /* 0x008e240000000000 */
        /* <DEDUP_REMOVED lines=8> */
.L_x_44:
[----:B------:R-:W-:Y:S05]  /*10e0*/  BSYNC.RECONVERGENT B4 ;  /* 0x0000000000047941 */ /* 0x000fea0003800200 */
.L_x_43:
[----:B------:R1:W-:Y:S04]  /*10f0*/  STG.E desc[UR10][R6.64+0x4], R9 ;  /* 0x0000040906007986 */ /* 0x0003e8000c10190a */
[----:B------:R1:W5:Y:S02]  /*1100*/  LDG.E R3, desc[UR10][R4.64] ;  /* 0x0000000a04037981 */ /* 0x000364000c1e1900 */
.L_x_39:
[----:B-----5:R-:W-:-:S13]  /*1110*/  FSETP.GT.AND P0, PT, R3, RZ, PT ;  /* 0x000000ff0300720b */ /* 0x020fda0003f04000 */
[----:B------:R-:W-:Y:S05]  /*1120*/  @!P0 BREAK.RELIABLE B3 ;  /* 0x0000000000038942 */ /* 0x000fea0003800100 */
[----:B------:R-:W-:Y:S05]  /*1130*/  @!P0 BRA `(.L_x_42) ;  /* 0x0000000000488947 */ /* 0x000fea0003800000 */
[----:B------:R-:W-:Y:S05]  /*1140*/  BSYNC.RELIABLE B3 ;  /* 0x0000000000037941 */ /* 0x000fea0003800100 */
.L_x_29:
        /* <DEDUP_REMOVED lines=14> */
.L_x_46:
[----:B------:R-:W-:Y:S05]  /*1230*/  BSYNC.RECONVERGENT B3 ;  /* 0x0000000000037941 */ /* 0x000fea0003800200 */
.L_x_45:
[----:B------:R3:W-:Y:S04]  /*1240*/  STG.E desc[UR10][R6.64+0x8], R9 ;  /* 0x0000080906007986 */ /* 0x0007e8000c10190a */
[----:B------:R3:W5:Y:S02]  /*1250*/  LDG.E R3, desc[UR10][R4.64] ;  /* 0x0000000a04037981 */ /* 0x000764000c1e1900 */
.L_x_42:
[----:B------:R-:W-:Y:S05]  /*1260*/  BSYNC.RECONVERGENT B2 ;  /* 0x0000000000027941 */ /* 0x000fea0003800200 */
.L_x_28:
[----:B------:R-:W-:Y:S05]  /*1270*/  WARPSYNC.ALL ;  /* 0x0000000000007948 */ /* 0x000fea0003800000 */
[----:B-----5:R-:W-:Y:S01]  /*1280*/  FSETP.GT.AND P0, PT, R3, RZ, PT ;  /* 0x000000ff0300720b */ /* 0x020fe20003f04000 */
[----:B------:R-:W-:-:S12]  /*1290*/  BSSY.RECONVERGENT B2, `(.L_x_47) ;  /* 0x0000011000027945 */ /* 0x000fd80003800200 */
[----:B------:R-:W-:Y:S05]  /*12a0*/  @!P0 BRA `(.L_x_48) ;  /* 0x00000000003c8947 */ /* 0x000fea0003800000 */
[----:B------:R-:W4:Y:S01]  /*12b0*/  LDG.E R0, desc[UR10][R6.64+0xc] ;  /* 0x00000c0a06007981 */ /* 0x000f22000c1e1900 */
[----:B------:R-:W0:Y:S01]  /*12c0*/  MUFU.RCP R8, R3 ;  /* 0x0000000300087308 */ /* 0x000e220000001000 */
[----:B------:R-:W-:Y:S01]  /*12d0*/  BSSY.RECONVERGENT B3, `(.L_x_49) ;  /* 0x000000b000037945 */ /* 0x000fe20003800200 */
[----:B0123--:R-:W-:-:S04]  /*12e0*/  FFMA R9, R8, -R3, 1 ;  /* 0x3f80000008097423 */ /* 0x00ffc80000000803 */
[----:B------:R-:W-:Y:S02]  /*12f0*/  FFMA R9, R8, R9, R8 ;  /* 0x0000000908097223 */ /* 0x000fe40000000008 */
[----:B----4-:R-:W0:Y:S02]  /*1300*/  FCHK P0, R0, R3 ;  /* 0x0000000300007302 */ /* 0x010e240000000000 */
[----:B------:R-:W-:-:S04]  /*1310*/  FFMA R8, R0, R9, RZ ;  /* 0x0000000900087223 */ /* 0x000fc800000000ff */
[----:B------:R-:W-:-:S04]  /*1320*/  FFMA R11, R8, -R3, R0 ;  /* 0x80000003080b7223 */ /* 0x000fc80000000000 */
[----:B------:R-:W-:Y:S01]  /*1330*/  FFMA R9, R9, R11, R8 ;  /* 0x0000000b09097223 */ /* 0x000fe20000000008 */
[----:B0-----:R-:W-:Y:S06]  /*1340*/  @!P0 BRA `(.L_x_50) ;  /* 0x00000000000c8947 */ /* 0x001fec0003800000 */
[----:B------:R-:W-:-:S07]  /*1350*/  MOV R8, 0x1370 ;  /* 0x0000137000087802 */ /* 0x000fce0000000f00 */
[----:B------:R-:W-:Y:S05]  /*1360*/  CALL.REL.NOINC `($__internal_1_$__cuda_sm3x_div_rn_noftz_f32_slowpath) ;  /* 0x0000000c002c7944 */ /* 0x000fea0003c00000 */
[----:B------:R-:W-:-:S07]  /*1370*/  IMAD.MOV.U32 R9, RZ, RZ, R0 ;  /* 0x000000ffff097224 */ /* 0x000fce00078e0000 */
.L_x_50:
[----:B------:R-:W-:Y:S05]  /*1380*/  BSYNC.RECONVERGENT B3 ;  /* 0x0000000000037941 */ /* 0x000fea0003800200 */
.L_x_49:
[----:B------:R4:W-:Y:S02]  /*1390*/  STG.E desc[UR10][R6.64+0xc], R9 ;  /* 0x00000c0906007986 */ /* 0x0009e4000c10190a */
.L_x_48:
[----:B------:R-:W-:Y:S05]  /*13a0*/  BSYNC.RECONVERGENT B2 ;  /* 0x0000000000027941 */ /* 0x000fea0003800200 */
.L_x_47:
[----:B------:R-:W-:Y:S01]  /*13b0*/  IADD3 R10, PT, PT, R10, 0x8, RZ ;  /* 0x000000080a0a7810 */ /* 0x000fe20007ffe0ff */
[----:B------:R-:W-:Y:S06]  /*13c0*/  BRA.U UP0, `(.L_x_51) ;  /* 0xfffffff500607547 */ /* 0x000fec000b83ffff */
.L_x_23:
[----:B------:R-:W-:-:S13]  /*13d0*/  ISETP.NE.AND P0, PT, RZ, UR9, PT ;  /* 0x00000009ff007c0c */ /* 0x000fda000bf05270 */
[----:B------:R-:W-:Y:S05]  /*13e0*/  @!P0 EXIT ;  /* 0x000000000000894d */ /* 0x000fea0003800000 */
[----:B------:R-:W5:Y:S01]  /*13f0*/  LDCU UR5, c[0x0][0x394] ;  /* 0x00007280ff0577ac */ /* 0x000f620008000800 */
[----:B------:R-:W-:Y:S02]  /*1400*/  UISETP.GE.U32.AND UP0, UPT, UR9, 0x4, UPT ;  /* 0x000000040900788c */ /* 0x000fe4000bf06070 */
[----:B-----5:R-:W-:-:S07]  /*1410*/  ULOP3.LUT UR5, UR5, 0x3, URZ, 0xc0, !UPT ;  /* 0x0000000305057892 */ /* 0x020fce000f8ec0ff */
[----:B------:R-:W-:Y:S05]  /*1420*/  BRA.U !UP0, `(.L_x_52) ;  /* 0x0000000508647547 */ /* 0x000fea000b800000 */
[----:B0-----:R-:W5:Y:S01]  /*1430*/  LDG.E R3, desc[UR10][R4.64] ;  /* 0x0000000a04037981 */ /* 0x001f62000c1e1900 */
[----:B------:R-:W-:Y:S01]  /*1440*/  BSSY.RECONVERGENT B2, `(.L_x_53) ;  /* 0x0000016000027945 */ /* 0x000fe20003800200 */
[----:B-----5:R-:W-:-:S13]  /*1450*/  FSETP.GT.AND P0, PT, R3, RZ, PT ;  /* 0x000000ff0300720b */ /* 0x020fda0003f04000 */
[----:B------:R-:W-:Y:S05]  /*1460*/  @!P0 BRA `(.L_x_54) ;  /* 0x00000000004c8947 */ /* 0x000fea0003800000 */
[----:B-1234-:R-:W0:Y:S01]  /*1470*/  LDC.64 R6, c[0x0][0x380] ;  /* 0x0000e000ff067b82 */ /* 0x01ee220000000a00 */
[----:B------:R-:W-:-:S05]  /*1480*/  IADD3 R9, PT, PT, R2, UR4, RZ ;  /* 0x0000000402097c10 */ /* 0x000fca000fffe0ff */
[----:B0-----:R-:W-:-:S05]  /*1490*/  IMAD.WIDE R6, R9, 0x4, R6 ;  /* 0x0000000409067825 */ /* 0x001fca00078e0206 */
        /* <DEDUP_REMOVED lines=13> */
.L_x_56:
[----:B------:R-:W-:Y:S05]  /*1570*/  BSYNC.RECONVERGENT B3 ;  /* 0x0000000000037941 */ /* 0x000fea0003800200 */
.L_x_55:
[----:B------:R0:W-:Y:S04]  /*1580*/  STG.E desc[UR10][R6.64], R9 ;  /* 0x0000000906007986 */ /* 0x0001e8000c10190a */
[----:B------:R0:W5:Y:S02]  /*1590*/  LDG.E R3, desc[UR10][R4.64] ;  /* 0x0000000a04037981 */ /* 0x000164000c1e1900 */
.L_x_54:
[----:B------:R-:W-:Y:S05]  /*15a0*/  BSYNC.RECONVERGENT B2 ;  /* 0x0000000000027941 */ /* 0x000fea0003800200 */
.L_x_53:
[----:B------:R-:W0:Y:S01]  /*15b0*/  LDCU.64 UR6, c[0x0][0x380] ;  /* 0x00007000ff0677ac */ /* 0x000e220008000a00 */
[C---:B------:R-:W-:Y:S01]  /*15c0*/  IADD3 R0, P0, PT, R2.reuse, UR4, RZ ;  /* 0x0000000402007c10 */ /* 0x040fe2000ff1e0ff */
[----:B------:R-:W-:Y:S03]  /*15d0*/  BSSY.RECONVERGENT B2, `(.L_x_57) ;  /* 0x000002a000027945 */ /* 0x000fe60003800200 */
[----:B01234-:R-:W-:Y:S02]  /*15e0*/  LEA.HI.X.SX32 R7, R2, RZ, 0x1, P0 ;  /* 0x000000ff02077211 */ /* 0x01ffe400000f0eff */
[----:B-----5:R-:W-:Y:S02]  /*15f0*/  FSETP.GT.AND P0, PT, R3, RZ, PT ;  /* 0x000000ff0300720b */ /* 0x020fe40003f04000 */
[----:B------:R-:W-:-:S04]  /*1600*/  LEA R6, P1, R0, UR6, 0x2 ;  /* 0x0000000600067c11 */ /* 0x000fc8000f8210ff */
[----:B------:R-:W-:-:S07]  /*1610*/  LEA.HI.X R7, R0, UR7, R7, 0x2, P1 ;  /* 0x0000000700077c11 */ /* 0x000fce00088f1407 */
        /* <DEDUP_REMOVED lines=15> */
.L_x_60:
[----:B------:R-:W-:Y:S05]  /*1710*/  BSYNC.RECONVERGENT B3 ;  /* 0x0000000000037941 */ /* 0x000fea0003800200 */
.L_x_59:
        /* <DEDUP_REMOVED lines=18> */
.L_x_62:
[----:B------:R-:W-:Y:S05]  /*1840*/  BSYNC.RECONVERGENT B3 ;  /* 0x0000000000037941 */ /* 0x000fea0003800200 */
.L_x_61:
[----:B------:R0:W-:Y:S04]  /*1850*/  STG.E desc[UR10][R6.64+0x8], R9 ;  /* 0x0000080906007986 */ /* 0x0001e8000c10190a */
[----:B------:R0:W5:Y:S02]  /*1860*/  LDG.E R3, desc[UR10][R4.64] ;  /* 0x0000000a04037981 */ /* 0x000164000c1e1900 */
.L_x_58:
[----:B------:R-:W-:Y:S05]  /*1870*/  BSYNC.RECONVERGENT B2 ;  /* 0x0000000000027941 */ /* 0x000fea0003800200 */
.L_x_57:
[----:B-----5:R-:W-:Y:S01]  /*1880*/  FSETP.GT.AND P0, PT, R3, RZ, PT ;  /* 0x000000ff0300720b */ /* 0x020fe20003f04000 */
[----:B------:R-:W-:-:S12]  /*1890*/  BSSY.RECONVERGENT B2, `(.L_x_63) ;  /* 0x0000011000027945 */ /* 0x000fd80003800200 */
[----:B------:R-:W-:Y:S05]  /*18a0*/  @!P0 BRA `(.L_x_64) ;  /* 0x00000000003c8947 */ /* 0x000fea0003800000 */
[----:B------:R-:W2:Y:S01]  /*18b0*/  LDG.E R0, desc[UR10][R6.64+0xc] ;  /* 0x00000c0a06007981 */ /* 0x000ea2000c1e1900 */
[----:B------:R-:W0:Y:S01]  /*18c0*/  MUFU.RCP R8, R3 ;  /* 0x0000000300087308 */ /* 0x000e220000001000 */
[----:B------:R-:W-:Y:S01]  /*18d0*/  BSSY.RECONVERGENT B3, `(.L_x_65) ;  /* 0x000000b000037945 */ /* 0x000fe20003800200 */
[----:B0-----:R-:W-:-:S04]  /*18e0*/  FFMA R9, R8, -R3, 1 ;  /* 0x3f80000008097423 */ /* 0x001fc80000000803 */
[----:B------:R-:W-:Y:S02]  /*18f0*/  FFMA R9, R8, R9, R8 ;  /* 0x0000000908097223 */ /* 0x000fe40000000008 */
[----:B--2---:R-:W0:Y:S02]  /*1900*/  FCHK P0, R0, R3 ;  /* 0x0000000300007302 */ /* 0x004e240000000000 */
[----:B------:R-:W-:-:S04]  /*1910*/  FFMA R8, R0, R9, RZ ;  /* 0x0000000900087223 */ /* 0x000fc800000000ff */
[----:B------:R-:W-:-:S04]  /*1920*/  FFMA R10, R8, -R3, R0 ;  /* 0x80000003080a7223 */ /* 0x000fc80000000000 */
[----:B------:R-:W-:Y:S01]  /*1930*/  FFMA R9, R9, R10, R8 ;  /* 0x0000000a09097223 */ /* 0x000fe20000000008 */
[----:B0-----:R-:W-:Y:S06]  /*1940*/  @!P0 BRA `(.L_x_66) ;  /* 0x00000000000c8947 */ /* 0x001fec0003800000 */
[----:B------:R-:W-:-:S07]  /*1950*/  MOV R8, 0x1970 ;  /* 0x0000197000087802 */ /* 0x000fce0000000f00 */
[----:B------:R-:W-:Y:S05]  /*1960*/  CALL.REL.NOINC `($__internal_1_$__cuda_sm3x_div_rn_noftz_f32_slowpath) ;  /* 0x0000000400ac7944 */ /* 0x000fea0003c00000 */
[----:B------:R-:W-:-:S07]  /*1970*/  IMAD.MOV.U32 R9, RZ, RZ, R0 ;  /* 0x000000ffff097224 */ /* 0x000fce00078e0000 */
.L_x_66:
[----:B------:R-:W-:Y:S05]  /*1980*/  BSYNC.RECONVERGENT B3 ;  /* 0x0000000000037941 */ /* 0x000fea0003800200 */
.L_x_65:
[----:B------:R1:W-:Y:S02]  /*1990*/  STG.E desc[UR10][R6.64+0xc], R9 ;  /* 0x00000c0906007986 */ /* 0x0003e4000c10190a */
.L_x_64:
[----:B------:R-:W-:Y:S05]  /*19a0*/  BSYNC.RECONVERGENT B2 ;  /* 0x0000000000027941 */ /* 0x000fea0003800200 */
.L_x_63:
[----:B------:R-:W-:-:S12]  /*19b0*/  UIADD3 UR4, UPT, UPT, UR4, 0x4, URZ ;  /* 0x0000000404047890 */ /* 0x000fd8000fffe0ff */
.L_x_52:
[----:B------:R-:W-:-:S13]  /*19c0*/  ISETP.NE.AND P0, PT, RZ, UR5, PT ;  /* 0x00000005ff007c0c */ /* 0x000fda000bf05270 */
[----:B------:R-:W-:Y:S05]  /*19d0*/  @!P0 EXIT ;  /* 0x000000000000894d */ /* 0x000fea0003800000 */
[----:B------:R-:W-:-:S09]  /*19e0*/  UISETP.NE.AND UP0, UPT, UR5, 0x1, UPT ;  /* 0x000000010500788c */ /* 0x000fd2000bf05270 */
        /* <DEDUP_REMOVED lines=21> */
.L_x_71:
[----:B------:R-:W-:Y:S05]  /*1b40*/  BSYNC.RECONVERGENT B3 ;  /* 0x0000000000037941 */ /* 0x000fea0003800200 */
.L_x_70:
[----:B------:R0:W-:Y:S04]  /*1b50*/  STG.E desc[UR10][R6.64], R9 ;  /* 0x0000000906007986 */ /* 0x0001e8000c10190a */
[----:B------:R0:W5:Y:S02]  /*1b60*/  LDG.E R3, desc[UR10][R4.64] ;  /* 0x0000000a04037981 */ /* 0x000164000c1e1900 */
.L_x_69:
[----:B------:R-:W-:Y:S05]  /*1b70*/  BSYNC.RECONVERGENT B2 ;  /* 0x0000000000027941 */ /* 0x000fea0003800200 */
.L_x_68:
[----:B-----5:R-:W-:Y:S01]  /*1b80*/  FSETP.GT.AND P0, PT, R3, RZ, PT ;  /* 0x000000ff0300720b */ /* 0x020fe20003f04000 */
[----:B------:R-:W-:-:S12]  /*1b90*/  BSSY.RECONVERGENT B2, `(.L_x_72) ;  /* 0x0000016000027945 */ /* 0x000fd80003800200 */
[----:B------:R-:W-:Y:S05]  /*1ba0*/  @!P0 BRA `(.L_x_73) ;  /* 0x0000000000508947 */ /* 0x000fea0003800000 */
[----:B------:R-:W5:Y:S01]  /*1bb0*/  LDCU.64 UR6, c[0x0][0x380] ;  /* 0x00007000ff0677ac */ /* 0x000f620008000a00 */
[----:B------:R-:W-:-:S04]  /*1bc0*/  IADD3 R0, P0, PT, R2, UR4, RZ ;  /* 0x0000000402007c10 */ /* 0x000fc8000ff1e0ff */
[----:B01234-:R-:W-:Y:S02]  /*1bd0*/  LEA.HI.X.SX32 R7, R2, RZ, 0x1, P0 ;  /* 0x000000ff02077211 */ /* 0x01ffe400000f0eff */
[----:B-----5:R-:W-:-:S04]  /*1be0*/  LEA R6, P0, R0, UR6, 0x2 ;  /* 0x0000000600067c11 */ /* 0x020fc8000f8010ff */
[----:B------:R-:W-:-:S05]  /*1bf0*/  LEA.HI.X R7, R0, UR7, R7, 0x2, P0 ;  /* 0x0000000700077c11 */ /* 0x000fca00080f1407 */
        /* <DEDUP_REMOVED lines=12> */
[----:B------:R-:W-:-:S07]  /*1cc0*/  MOV R9, R0 ;  /* 0x0000000000097202 */ /* 0x000fce0000000f00 */
.L_x_75:
[----:B------:R-:W-:Y:S05]  /*1cd0*/  BSYNC.RECONVERGENT B3 ;  /* 0x0000000000037941 */ /* 0x000fea0003800200 */
.L_x_74:
[----:B------:R0:W-:Y:S02]  /*1ce0*/  STG.E desc[UR10][R6.64+0x4], R9 ;  /* 0x0000040906007986 */ /* 0x0001e4000c10190a */
.L_x_73:
[----:B------:R-:W-:Y:S05]  /*1cf0*/  BSYNC.RECONVERGENT B2 ;  /* 0x0000000000027941 */ /* 0x000fea0003800200 */
.L_x_72:
[----:B------:R-:W-:-:S12]  /*1d00*/  UIADD3 UR4, UPT, UPT, UR4, 0x2, URZ ;  /* 0x0000000204047890 */ /* 0x000fd8000fffe0ff */
.L_x_67:
[----:B------:R-:W5:Y:S02]  /*1d10*/  LDC R0, c[0x0][0x394] ;  /* 0x0000e500ff007b82 */ /* 0x000f640000000800 */
[----:B-----5:R-:W-:-:S04]  /*1d20*/  LOP3.LUT R0, R0, 0x1, RZ, 0xc0, !PT ;  /* 0x0000000100007812 */ /* 0x020fc800078ec0ff */
[----:B------:R-:W-:-:S13]  /*1d30*/  ISETP.NE.U32.AND P0, PT, R0, 0x1, PT ;  /* 0x000000010000780c */ /* 0x000fda0003f05070 */
[----:B------:R-:W-:Y:S05]  /*1d40*/  @P0 EXIT ;  /* 0x000000000000094d */ /* 0x000fea0003800000 */
[----:B0-----:R-:W5:Y:S02]  /*1d50*/  LDG.E R3, desc[UR10][R4.64] ;  /* 0x0000000a04037981 */ /* 0x001f64000c1e1900 */
[----:B-----5:R-:W-:-:S13]  /*1d60*/  FSETP.GT.AND P0, PT, R3, RZ, PT ;  /* 0x000000ff0300720b */ /* 0x020fda0003f04000 */
[----:B------:R-:W-:Y:S05]  /*1d70*/  @!P0 EXIT ;  /* 0x000000000000894d */ /* 0x000fea0003800000 */
[----:B-123--:R-:W0:Y:S01]  /*1d80*/  LDC.64 R4, c[0x0][0x380] ;  /* 0x0000e000ff047b82 */ /* 0x00ee220000000a00 */
[----:B----4-:R-:W-:-:S04]  /*1d90*/  VIADD R7, R2, UR4 ;  /* 0x0000000402077c36 */ /* 0x010fc80008000000 */
        /* <DEDUP_REMOVED lines=14> */
.L_x_77:
[----:B------:R-:W-:Y:S05]  /*1e80*/  BSYNC.RECONVERGENT B2 ;  /* 0x0000000000027941 */ /* 0x000fea0003800200 */
.L_x_76:
[----:B------:R-:W-:Y:S01]  /*1e90*/  STG.E desc[UR10][R4.64], R7 ;  /* 0x0000000704007986 */ /* 0x000fe2000c10190a */
[----:B------:R-:W-:Y:S05]  /*1ea0*/  EXIT ;  /* 0x000000000000794d */ /* 0x000fea0003800000 */
        .weak           $__internal_0_$__cuda_sm20_sqrt_rn_f32_slowpath
        .type           $__internal_0_$__cuda_sm20_sqrt_rn_f32_slowpath,@function
        .size           $__internal_0_$__cuda_sm20_sqrt_rn_f32_slowpath,($__internal_1_$__cuda_sm3x_div_rn_noftz_f32_slowpath - $__internal_0_$__cuda_sm20_sqrt_rn_f32_slowpath)
$__internal_0_$__cuda_sm20_sqrt_rn_f32_slowpath:
[----:B------:R-:W-:-:S13]  /*1eb0*/  LOP3.LUT P1, RZ, R0, 0x7fffffff, RZ, 0xc0, !PT ;  /* 0x7fffffff00ff7812 */ /* 0x000fda000782c0ff */
[----:B------:R-:W-:Y:S01]  /*1ec0*/  @!P1 MOV R2, R0 ;  /* 0x0000000000029202 */ /* 0x000fe20000000f00 */
[----:B------:R-:W-:Y:S06]  /*1ed0*/  @!P1 BRA `(.L_x_78) ;  /* 0x0000000000409947 */ /* 0x000fec0003800000 */
[----:B------:R-:W-:-:S13]  /*1ee0*/  FSETP.GEU.FTZ.AND P1, PT, R0, RZ, PT ;  /* 0x000000ff0000720b */ /* 0x000fda0003f3e000 */
[----:B------:R-:W-:Y:S01]  /*1ef0*/  @!P1 MOV R2, 0x7fffffff ;  /* 0x7fffffff00029802 */ /* 0x000fe20000000f00 */
[----:B------:R-:W-:Y:S06]  /*1f00*/  @!P1 BRA `(.L_x_78) ;  /* 0x0000000000349947 */ /* 0x000fec0003800000 */
[----:B------:R-:W-:-:S13]  /*1f10*/  FSETP.GTU.FTZ.AND P1, PT, |R0|, +INF , PT ;  /* 0x7f8000000000780b */ /* 0x000fda0003f3c200 */
[----:B------:R-:W-:Y:S01]  /*1f20*/  @P1 FADD.FTZ R2, R0, 1 ;  /* 0x3f80000000021421 */ /* 0x000fe20000010000 */
[----:B------:R-:W-:Y:S06]  /*1f30*/  @P1 BRA `(.L_x_78) ;  /* 0x0000000000281947 */ /* 0x000fec0003800000 */
[----:B------:R-:W-:-:S13]  /*1f40*/  FSETP.NEU.FTZ.AND P1, PT, |R0|, +INF , PT ;  /* 0x7f8000000000780b */ /* 0x000fda0003f3d200 */
[----:B------:R-:W-:-:S04]  /*1f50*/  @P1 FFMA R3, R0, 1.84467440737095516160e+19, RZ ;  /* 0x5f80000000031823 */ /* 0x000fc800000000ff */
[----:B------:R-:W0:Y:S02]  /*1f60*/  @P1 MUFU.RSQ R2, R3 ;  /* 0x0000000300021308 */ /* 0x000e240000001400 */
[----:B0-----:R-:W-:Y:S01]  /*1f70*/  @P1 FMUL.FTZ R4, R3, R2 ;  /* 0x0000000203041220 */ /* 0x001fe20000410000 */
[----:B------:R-:W-:Y:S01]  /*1f80*/  @P1 FMUL.FTZ R7, R2, 0.5 ;  /* 0x3f00000002071820 */ /* 0x000fe20000410000 */
[----:B------:R-:W-:Y:S02]  /*1f90*/  @!P1 IMAD.MOV.U32 R2, RZ, RZ, R0 ;  /* 0x000000ffff029224 */ /* 0x000fe400078e0000 */
[----:B------:R-:W-:-:S04]  /*1fa0*/  @P1 FADD.FTZ R5, -R4, -RZ ;  /* 0x800000ff04051221 */ /* 0x000fc80000010100 */
[----:B------:R-:W-:-:S04]  /*1fb0*/  @P1 FFMA R5, R4, R5, R3 ;  /* 0x0000000504051223 */ /* 0x000fc80000000003 */
[----:B------:R-:W-:-:S04]  /*1fc0*/  @P1 FFMA R5, R5, R7, R4 ;  /* 0x0000000705051223 */ /* 0x000fc80000000004 */
[----:B------:R-:W-:-:S07]  /*1fd0*/  @P1 FMUL.FTZ R2, R5, 2.3283064365386962891e-10 ;  /* 0x2f80000005021820 */ /* 0x000fce0000410000 */
.L_x_78:
[----:B------:R-:W-:Y:S01]  /*1fe0*/  HFMA2 R3, -RZ, RZ, 0, 0 ;  /* 0x00000000ff037431 */ /* 0x000fe200000001ff */
[----:B------:R-:W-:Y:S02]  /*1ff0*/  MOV R0, R2 ;  /* 0x0000000200007202 */ /* 0x000fe40000000f00 */
[----:B------:R-:W-:-:S04]  /*2000*/  MOV R2, R8 ;  /* 0x0000000800027202 */ /* 0x000fc80000000f00 */
[----:B------:R-:W-:Y:S05]  /*2010*/  RET.REL.NODEC R2 `(_Z22normalizeVectorsKernelPfS_ii) ;  /* 0xffffffdc02f87950 */ /* 0x000fea0003c3ffff */
        .weak           $__internal_1_$__cuda_sm3x_div_rn_noftz_f32_slowpath
        .type           $__internal_1_$__cuda_sm3x_div_rn_noftz_f32_slowpath,@function
        .size           $__internal_1_$__cuda_sm3x_div_rn_noftz_f32_slowpath,(.L_x_115 - $__internal_1_$__cuda_sm3x_div_rn_noftz_f32_slowpath)
$__internal_1_$__cuda_sm3x_div_rn_noftz_f32_slowpath:
[----:B------:R-:W-:Y:S01]  /*2020*/  SHF.R.U32.HI R9, RZ, 0x17, R3 ;  /* 0x00000017ff097819 */ /* 0x000fe20000011603 */
[----:B------:R-:W-:Y:S01]  /*2030*/  BSSY.RECONVERGENT B0, `(.L_x_79) ;  /* 0x0000062000007945 */ /* 0x000fe20003800200 */
[----:B------:R-:W-:Y:S02]  /*2040*/  SHF.R.U32.HI R12, RZ, 0x17, R0 ;  /* 0x00000017ff0c7819 */ /* 0x000fe40000011600 */
[----:B------:R-:W-:Y:S02]  /*2050*/  LOP3.LUT R9, R9, 0xff, RZ, 0xc0, !PT ;  /* 0x000000ff09097812 */ /* 0x000fe400078ec0ff */
[----:B------:R-:W-:-:S03]  /*2060*/  LOP3.LUT R12, R12, 0xff, RZ, 0xc0, !PT ;  /* 0x000000ff0c0c7812 */ /* 0x000fc600078ec0ff */
[----:B------:R-:W-:Y:S01]  /*2070*/  VIADD R14, R9, 0xffffffff ;  /* 0xffffffff090e7836 */ /* 0x000fe20000000000 */
[----:B------:R-:W-:-:S04]  /*2080*/  IADD3 R13, PT, PT, R12, -0x1, RZ ;  /* 0xffffffff0c0d7810 */ /* 0x000fc80007ffe0ff */
[----:B------:R-:W-:-:S04]  /*2090*/  ISETP.GT.U32.AND P0, PT, R14, 0xfd, PT ;  /* 0x000000fd0e00780c */ /* 0x000fc80003f04070 */
[----:B------:R-:W-:-:S13]  /*20a0*/  ISETP.GT.U32.OR P0, PT, R13, 0xfd, P0 ;  /* 0x000000fd0d00780c */ /* 0x000fda0000704470 */
[----:B------:R-:W-:Y:S01]  /*20b0*/  @!P0 MOV R11, RZ ;  /* 0x000000ff000b8202 */ /* 0x000fe20000000f00 */
[----:B------:R-:W-:Y:S06]  /*20c0*/  @!P0 BRA `(.L_x_80) ;  /* 0x00000000005c8947 */ /* 0x000fec0003800000 */
[----:B------:R-:W-:Y:S02]  /*20d0*/  FSETP.GTU.FTZ.AND P0, PT, |R0|, +INF , PT ;  /* 0x7f8000000000780b */ /* 0x000fe40003f1c200 */
[----:B------:R-:W-:-:S04]  /*20e0*/  FSETP.GTU.FTZ.AND P1, PT, |R3|, +INF , PT ;  /* 0x7f8000000300780b */ /* 0x000fc80003f3c200 */
[----:B------:R-:W-:-:S13]  /*20f0*/  PLOP3.LUT P0, PT, P0, P1, PT, 0xf8, 0x8f ;  /* 0x00000000008f781c */ /* 0x000fda0000703f70 */
[----:B------:R-:W-:Y:S05]  /*2100*/  @P0 BRA `(.L_x_81) ;  /* 0x00000004004c0947 */ /* 0x000fea0003800000 */
[----:B------:R-:W-:-:S13]  /*2110*/  LOP3.LUT P0, RZ, R3, 0x7fffffff, R0, 0xc8, !PT ;  /* 0x7fffffff03ff7812 */ /* 0x000fda000780c800 */
[----:B------:R-:W-:Y:S05]  /*2120*/  @!P0 BRA `(.L_x_82) ;  /* 0x00000004003c8947 */ /* 0x000fea0003800000 */
[C---:B------:R-:W-:Y:S02]  /*2130*/  FSETP.NEU.FTZ.AND P2, PT, |R0|.reuse, +INF , PT ;  /* 0x7f8000000000780b */ /* 0x040fe40003f5d200 */
[----:B------:R-:W-:Y:S02]  /*2140*/  FSETP.NEU.FTZ.AND P1, PT, |R3|, +INF , PT ;  /* 0x7f8000000300780b */ /* 0x000fe40003f3d200 */
[----:B------:R-:W-:-:S11]  /*2150*/  FSETP.NEU.FTZ.AND P0, PT, |R0|, +INF , PT ;  /* 0x7f8000000000780b */ /* 0x000fd60003f1d200 */
[----:B------:R-:W-:Y:S05]  /*2160*/  @!P1 BRA !P2, `(.L_x_82) ;  /* 0x00000004002c9947 */ /* 0x000fea0005000000 */
[----:B------:R-:W-:-:S04]  /*2170*/  LOP3.LUT P2, RZ, R0, 0x7fffffff, RZ, 0xc0, !PT ;  /* 0x7fffffff00ff7812 */ /* 0x000fc8000784c0ff */
[----:B------:R-:W-:-:S13]  /*2180*/  PLOP3.LUT P1, PT, P1, P2, PT, 0x2f, 0xf2 ;  /* 0x0000000000f2781c */ /* 0x000fda0000f24577 */
[----:B------:R-:W-:Y:S05]  /*2190*/  @P1 BRA `(.L_x_83) ;  /* 0x0000000400181947 */ /* 0x000fea0003800000 */
[----:B------:R-:W-:-:S04]  /*21a0*/  LOP3.LUT P1, RZ, R3, 0x7fffffff, RZ, 0xc0, !PT ;  /* 0x7fffffff03ff7812 */ /* 0x000fc8000782c0ff */
[----:B------:R-:W-:-:S13]  /*21b0*/  PLOP3.LUT P0, PT, P0, P1, PT, 0x2f, 0xf2 ;  /* 0x0000000000f2781c */ /* 0x000fda0000702577 */
[----:B------:R-:W-:Y:S05]  /*21c0*/  @P0 BRA `(.L_x_84) ;  /* 0x0000000400000947 */ /* 0x000fea0003800000 */
[----:B------:R-:W-:Y:S02]  /*21d0*/  ISETP.GE.AND P0, PT, R13, RZ, PT ;  /* 0x000000ff0d00720c */ /* 0x000fe40003f06270 */
[----:B------:R-:W-:-:S11]  /*21e0*/  ISETP.GE.AND P1, PT, R14, RZ, PT ;  /* 0x000000ff0e00720c */ /* 0x000fd60003f26270 */
[----:B------:R-:W-:Y:S01]  /*21f0*/  @P0 MOV R11, RZ ;  /* 0x000000ff000b0202 */ /* 0x000fe20000000f00 */
[----:B------:R-:W-:Y:S02]  /*2200*/  @!P0 IMAD.MOV.U32 R11, RZ, RZ, -0x40 ;  /* 0xffffffc0ff0b8424 */ /* 0x000fe400078e00ff */
[----:B------:R-:W-:Y:S01]  /*2210*/  @!P0 FFMA R0, R0, 1.84467440737095516160e+19, RZ ;  /* 0x5f80000000008823 */ /* 0x000fe200000000ff */
[----:B------:R-:W-:Y:S02]  /*2220*/  @!P1 FFMA R3, R3, 1.84467440737095516160e+19, RZ ;  /* 0x5f80000003039823 */ /* 0x000fe400000000ff */
[----:B------:R-:W-:-:S07]  /*2230*/  @!P1 IADD3 R11, PT, PT, R11, 0x40, RZ ;  /* 0x000000400b0b9810 */ /* 0x000fce0007ffe0ff */
.L_x_80:
[----:B------:R-:W-:Y:S01]  /*2240*/  LEA R14, R9, 0xc0800000, 0x17 ;  /* 0xc0800000090e7811 */ /* 0x000fe200078eb8ff */
[----:B------:R-:W-:Y:S01]  /*2250*/  BSSY.RECONVERGENT B1, `(.L_x_85) ;  /* 0x0000036000017945 */ /* 0x000fe20003800200 */
[----:B------:R-:W-:Y:S02]  /*2260*/  IADD3 R12, PT, PT, R12, -0x7f, RZ ;  /* 0xffffff810c0c7810 */ /* 0x000fe40007ffe0ff */
[----:B------:R-:W-:-:S03]  /*2270*/  IADD3 R15, PT, PT, -R14, R3, RZ ;  /* 0x000000030e0f7210 */ /* 0x000fc60007ffe1ff */
[C---:B------:R-:W-:Y:S01]  /*2280*/  IMAD R0, R12.reuse, -0x800000, R0 ;  /* 0xff8000000c007824 */ /* 0x040fe200078e0200 */
[----:B------:R-:W0:Y:S01]  /*2290*/  MUFU.RCP R14, R15 ;  /* 0x0000000f000e7308 */ /* 0x000e220000001000 */
[----:B------:R-:W-:Y:S01]  /*22a0*/  FADD.FTZ R3, -R15, -RZ ;  /* 0x800000ff0f037221 */ /* 0x000fe20000010100 */
[----:B------:R-:W-:-:S05]  /*22b0*/  IADD3 R12, PT, PT, R12, 0x7f, -R9 ;  /* 0x0000007f0c0c7810 */ /* 0x000fca0007ffe809 */
[----:B------:R-:W-:Y:S02]  /*22c0*/  IMAD.IADD R12, R12, 0x1, R11 ;  /* 0x000000010c0c7824 */ /* 0x000fe400078e020b */
[----:B0-----:R-:W-:-:S04]  /*22d0*/  FFMA R13, R14, R3, 1 ;  /* 0x3f8000000e0d7423 */ /* 0x001fc80000000003 */
[----:B------:R-:W-:-:S04]  /*22e0*/  FFMA R13, R14, R13, R14 ;  /* 0x0000000d0e0d7223 */ /* 0x000fc8000000000e */
[----:B------:R-:W-:-:S04]  /*22f0*/  FFMA R14, R0, R13, RZ ;  /* 0x0000000d000e7223 */ /* 0x000fc800000000ff */
[----:B------:R-:W-:-:S04]  /*2300*/  FFMA R16, R3, R14, R0 ;  /* 0x0000000e03107223 */ /* 0x000fc80000000000 */
[----:B------:R-:W-:-:S04]  /*2310*/  FFMA R14, R13, R16, R14 ;  /* 0x000000100d0e7223 */ /* 0x000fc8000000000e */
[----:B------:R-:W-:-:S04]  /*2320*/  FFMA R3, R3, R14, R0 ;  /* 0x0000000e03037223 */ /* 0x000fc80000000000 */
[----:B------:R-:W-:-:S05]  /*2330*/  FFMA R0, R13, R3, R14 ;  /* 0x000000030d007223 */ /* 0x000fca000000000e */
[----:B------:R-:W-:-:S04]  /*2340*/  SHF.R.U32.HI R9, RZ, 0x17, R0 ;  /* 0x00000017ff097819 */ /* 0x000fc80000011600 */
[----:B------:R-:W-:-:S04]  /*2350*/  LOP3.LUT R9, R9, 0xff, RZ, 0xc0, !PT ;  /* 0x000000ff09097812 */ /* 0x000fc800078ec0ff */
[----:B------:R-:W-:-:S04]  /*2360*/  IADD3 R9, PT, PT, R9, R12, RZ ;  /* 0x0000000c09097210 */ /* 0x000fc80007ffe0ff */
[----:B------:R-:W-:-:S04]  /*2370*/  IADD3 R11, PT, PT, R9, -0x1, RZ ;  /* 0xffffffff090b7810 */ /* 0x000fc80007ffe0ff */
[----:B------:R-:W-:-:S13]  /*2380*/  ISETP.GE.U32.AND P0, PT, R11, 0xfe, PT ;  /* 0x000000fe0b00780c */ /* 0x000fda0003f06070 */
[----:B------:R-:W-:Y:S05]  /*2390*/  @!P0 BRA `(.L_x_86) ;  /* 0x0000000000808947 */ /* 0x000fea0003800000 */
[----:B------:R-:W-:-:S13]  /*23a0*/  ISETP.GT.AND P0, PT, R9, 0xfe, PT ;  /* 0x000000fe0900780c */ /* 0x000fda0003f04270 */
[----:B------:R-:W-:Y:S05]  /*23b0*/  @P0 BRA `(.L_x_87) ;  /* 0x00000000006c0947 */ /* 0x000fea0003800000 */
[----:B------:R-:W-:-:S13]  /*23c0*/  ISETP.GE.AND P0, PT, R9, 0x1, PT ;  /* 0x000000010900780c */ /* 0x000fda0003f06270 */
[----:B------:R-:W-:Y:S05]  /*23d0*/  @P0 BRA `(.L_x_88) ;  /* 0x0000000000740947 */ /* 0x000fea0003800000 */
[----:B------:R-:W-:Y:S02]  /*23e0*/  ISETP.GE.AND P0, PT, R9, -0x18, PT ;  /* 0xffffffe80900780c */ /* 0x000fe40003f06270 */
[----:B------:R-:W-:-:S11]  /*23f0*/  LOP3.LUT R0, R0, 0x80000000, RZ, 0xc0, !PT ;  /* 0x8000000000007812 */ /* 0x000fd600078ec0ff */
[----:B------:R-:W-:Y:S05]  /*2400*/  @!P0 BRA `(.L_x_88) ;  /* 0x0000000000688947 */ /* 0x000fea0003800000 */
[-CC-:B------:R-:W-:Y:S01]  /*2410*/  FFMA.RZ R11, R13, R3.reuse, R14.reuse ;  /* 0x000000030d0b7223 */ /* 0x180fe2000000c00e */
[C---:B------:R-:W-:Y:S02]  /*2420*/  ISETP.NE.AND P2, PT, R9.reuse, RZ, PT ;  /* 0x000000ff0900720c */ /* 0x040fe40003f45270 */
[----:B------:R-:W-:Y:S02]  /*2430*/  ISETP.NE.AND P1, PT, R9, RZ, PT ;  /* 0x000000ff0900720c */ /* 0x000fe40003f25270 */
[----:B------:R-:W-:Y:S01]  /*2440*/  LOP3.LUT R12, R11, 0x7fffff, RZ, 0xc0, !PT ;  /* 0x007fffff0b0c7812 */ /* 0x000fe200078ec0ff */
[CCC-:B------:R-:W-:Y:S01]  /*2450*/  FFMA.RP R11, R13.reuse, R3.reuse, R14.reuse ;  /* 0x000000030d0b7223 */ /* 0x1c0fe2000000800e */
[----:B------:R-:W-:Y:S01]  /*2460*/  FFMA.RM R14, R13, R3, R14 ;  /* 0x000000030d0e7223 */ /* 0x000fe2000000400e */
[----:B------:R-:W-:Y:S01]  /*2470*/  IADD3 R3, PT, PT, R9, 0x20, RZ ;  /* 0x0000002009037810 */ /* 0x000fe20007ffe0ff */
[----:B------:R-:W-:Y:S01]  /*2480*/  IMAD.MOV R9, RZ, RZ, -R9 ;  /* 0x000000ffff097224 */ /* 0x000fe200078e0a09 */
[----:B------:R-:W-:-:S02]  /*2490*/  LOP3.LUT R12, R12, 0x800000, RZ, 0xfc, !PT ;  /* 0x008000000c0c7812 */ /* 0x000fc400078efcff */
[----:B------:R-:W-:Y:S02]  /*24a0*/  FSETP.NEU.FTZ.AND P0, PT, R11, R14, PT ;  /* 0x0000000e0b00720b */ /* 0x000fe40003f1d000 */
[----:B------:R-:W-:Y:S02]  /*24b0*/  SHF.L.U32 R3, R12, R3, RZ ;  /* 0x000000030c037219 */ /* 0x000fe400000006ff */
[----:B------:R-:W-:Y:S02]  /*24c0*/  SEL R9, R9, RZ, P2 ;  /* 0x000000ff09097207 */ /* 0x000fe40001000000 */
[----:B------:R-:W-:Y:S02]  /*24d0*/  ISETP.NE.AND P1, PT, R3, RZ, P1 ;  /* 0x000000ff0300720c */ /* 0x000fe40000f25270 */
[----:B------:R-:W-:Y:S02]  /*24e0*/  SHF.R.U32.HI R9, RZ, R9, R12 ;  /* 0x00000009ff097219 */ /* 0x000fe4000001160c */
[----:B------:R-:W-:-:S02]  /*24f0*/  PLOP3.LUT P0, PT, P0, P1, PT, 0xf8, 0x8f ;  /* 0x00000000008f781c */ /* 0x000fc40000703f70 */
[----:B------:R-:W-:Y:S02]  /*2500*/  SHF.R.U32.HI R12, RZ, 0x1, R9 ;  /* 0x00000001ff0c7819 */ /* 0x000fe40000011609 */
[----:B------:R-:W-:-:S04]  /*2510*/  SEL R3, RZ, 0x1, !P0 ;  /* 0x00000001ff037807 */ /* 0x000fc80004000000 */
[----:B------:R-:W-:-:S04]  /*2520*/  LOP3.LUT R14, R3, 0x1, R12, 0xf8, !PT ;  /* 0x00000001030e7812 */ /* 0x000fc800078ef80c */
[----:B------:R-:W-:-:S04]  /*2530*/  LOP3.LUT R9, R14, R9, RZ, 0xc0, !PT ;  /* 0x000000090e097212 */ /* 0x000fc800078ec0ff */
[----:B------:R-:W-:-:S04]  /*2540*/  IADD3 R9, PT, PT, R12, R9, RZ ;  /* 0x000000090c097210 */ /* 0x000fc80007ffe0ff */
[----:B------:R-:W-:Y:S01]  /*2550*/  LOP3.LUT R0, R9, R0, RZ, 0xfc, !PT ;  /* 0x0000000009007212 */ /* 0x000fe200078efcff */
[----:B------:R-:W-:Y:S06]  /*2560*/  BRA `(.L_x_88) ;  /* 0x0000000000107947 */ /* 0x000fec0003800000 */
.L_x_87:
[----:B------:R-:W-:-:S04]  /*2570*/  LOP3.LUT R0, R0, 0x80000000, RZ, 0xc0, !PT ;  /* 0x8000000000007812 */ /* 0x000fc800078ec0ff */
[----:B------:R-:W-:Y:S01]  /*2580*/  LOP3.LUT R0, R0, 0x7f800000, RZ, 0xfc, !PT ;  /* 0x7f80000000007812 */ /* 0x000fe200078efcff */
[----:B------:R-:W-:Y:S06]  /*2590*/  BRA `(.L_x_88) ;  /* 0x0000000000047947 */ /* 0x000fec0003800000 */
.L_x_86:
[----:B------:R-:W-:-:S07]  /*25a0*/  LEA R0, R12, R0, 0x17 ;  /* 0x000000000c007211 */ /* 0x000fce00078eb8ff */
.L_x_88:
[----:B------:R-:W-:Y:S05]  /*25b0*/  BSYNC.RECONVERGENT B1 ;  /* 0x0000000000017941 */ /* 0x000fea0003800200 */
.L_x_85:
[----:B------:R-:W-:Y:S05]  /*25c0*/  BRA `(.L_x_89) ;  /* 0x0000000000207947 */ /* 0x000fea0003800000 */
.L_x_84:
[----:B------:R-:W-:-:S04]  /*25d0*/  LOP3.LUT R0, R3, 0x80000000, R0, 0x48, !PT ;  /* 0x8000000003007812 */ /* 0x000fc800078e4800 */
[----:B------:R-:W-:Y:S01]  /*25e0*/  LOP3.LUT R0, R0, 0x7f800000, RZ, 0xfc, !PT ;  /* 0x7f80000000007812 */ /* 0x000fe200078efcff */
[----:B------:R-:W-:Y:S06]  /*25f0*/  BRA `(.L_x_89) ;  /* 0x0000000000147947 */ /* 0x000fec0003800000 */
.L_x_83:
[----:B------:R-:W-:Y:S01]  /*2600*/  LOP3.LUT R0, R3, 0x80000000, R0, 0x48, !PT ;  /* 0x8000000003007812 */ /* 0x000fe200078e4800 */
[----:B------:R-:W-:Y:S06]  /*2610*/  BRA `(.L_x_89) ;  /* 0x00000000000c7947 */ /* 0x000fec0003800000 */
.L_x_82:
[----:B------:R-:W0:Y:S01]  /*2620*/  MUFU.RSQ R0, -QNAN ;  /* 0xffc0000000007908 */ /* 0x000e220000001400 */
[----:B------:R-:W-:Y:S05]  /*2630*/  BRA `(.L_x_89) ;  /* 0x0000000000047947 */ /* 0x000fea0003800000 */
.L_x_81:
[----:B------:R-:W-:-:S07]  /*2640*/  FADD.FTZ R0, R0, R3 ;  /* 0x0000000300007221 */ /* 0x000fce0000010000 */
.L_x_89:
[----:B------:R-:W-:Y:S05]  /*2650*/  BSYNC.RECONVERGENT B0 ;  /* 0x0000000000007941 */ /* 0x000fea0003800200 */
.L_x_79:
[----:B------:R-:W-:-:S04]  /*2660*/  HFMA2 R9, -RZ, RZ, 0, 0 ;  /* 0x00000000ff097431 */ /* 0x000fc800000001ff */
[----:B0-----:R-:W-:Y:S05]  /*2670*/  RET.REL.NODEC R8 `(_Z22normalizeVectorsKernelPfS_ii) ;  /* 0xffffffd808607950 */ /* 0x001fea0003c3ffff */
.L_x_90:
        /* <DEDUP_REMOVED lines=16> */
.L_x_115:


//--------------------- .text._Z11tfIdfKernelPKfS0_Pfii --------------------------
	.section	.text._Z11tfIdfKernelPKfS0_Pfii,"ax",@progbits
	.align	128
        .global         _Z11tfIdfKernelPKfS0_Pfii
        .type           _Z11tfIdfKernelPKfS0_Pfii,@function
        .size           _Z11tfIdfKernelPKfS0_Pfii,(.L_x_116 - _Z11tfIdfKernelPKfS0_Pfii)
        .other          _Z11tfIdfKernelPKfS0_Pfii,@"STO_CUDA_ENTRY STV_DEFAULT"
_Z11tfIdfKernelPKfS0_Pfii:
.text._Z11tfIdfKernelPKfS0_Pfii:
        /* <DEDUP_REMOVED lines=8> */
[----:B------:R-:W0:Y:S01]  /*0080*/  LDC.64 R4, c[0x0][0x388] ;  /* 0x0000e200ff047b82 */ /* 0x000e220000000a00 */
[----:B------:R-:W1:Y:S01]  /*0090*/  LDCU.64 UR4, c[0x0][0x358] ;  /* 0x00006b00ff0477ac */ /* 0x000e620008000a00 */
[----:B------:R-:W2:Y:S01]  /*00a0*/  LDCU UR6, c[0x0][0x39c] ;  /* 0x00007380ff0677ac */ /* 0x000ea20008000800 */
[----:B0-----:R-:W-:-:S06]  /*00b0*/  IMAD.WIDE R4, R2, 0x4, R4 ;  /* 0x0000000402047825 */ /* 0x001fcc00078e0204 */
[----:B-1----:R-:W3:Y:S01]  /*00c0*/  LDG.E R4, desc[UR4][R4.64] ;  /* 0x0000000404047981 */ /* 0x002ee2000c1e1900 */
[----:B--2---:R-:W-:Y:S01]  /*00d0*/  I2FP.F32.S32 R0, UR6 ;  /* 0x0000000600007c45 */ /* 0x004fe20008201400 */
[----:B------:R-:W-:Y:S01]  /*00e0*/  BSSY.RECONVERGENT B0, `(.L_x_91) ;  /* 0x000000d000007945 */ /* 0x000fe20003800200 */
[----:B---3--:R-:W-:-:S04]  /*00f0*/  FADD R3, R4, 1 ;  /* 0x3f80000004037421 */ /* 0x008fc80000000000 */
[----:B------:R-:W0:Y:S08]  /*0100*/  MUFU.RCP R6, R3 ;  /* 0x0000000300067308 */ /* 0x000e300000001000 */
[----:B------:R-:W1:Y:S01]  /*0110*/  FCHK P0, R0, R3 ;  /* 0x0000000300007302 */ /* 0x000e620000000000 */
[----:B0-----:R-:W-:-:S04]  /*0120*/  FFMA R7, -R3, R6, 1 ;  /* 0x3f80000003077423 */ /* 0x001fc80000000106 */
[----:B------:R-:W-:-:S04]  /*0130*/  FFMA R7, R6, R7, R6 ;  /* 0x0000000706077223 */ /* 0x000fc80000000006 */
[----:B------:R-:W-:-:S04]  /*0140*/  FFMA R6, R0, R7, RZ ;  /* 0x0000000700067223 */ /* 0x000fc800000000ff */
[----:B------:R-:W-:-:S04]  /*0150*/  FFMA R8, -R3, R6, R0 ;  /* 0x0000000603087223 */ /* 0x000fc80000000100 */
[----:B------:R-:W-:Y:S01]  /*0160*/  FFMA R6, R7, R8, R6 ;  /* 0x0000000807067223 */ /* 0x000fe20000000006 */
[----:B-1----:R-:W-:Y:S06]  /*0170*/  @!P0 BRA `(.L_x_92) ;  /* 0x00000000000c8947 */ /* 0x002fec0003800000 */
[----:B------:R-:W-:-:S07]  /*0180*/  MOV R4, 0x1a0 ;  /* 0x000001a000047802 */ /* 0x000fce0000000f00 */
[----:B------:R-:W-:Y:S05]  /*0190*/  CALL.REL.NOINC `($__internal_2_$__cuda_sm3x_div_rn_noftz_f32_slowpath) ;  /* 0x0000000000947944 */ /* 0x000fea0003c00000 */
[----:B------:R-:W-:-:S07]  /*01a0*/  IMAD.MOV.U32 R6, RZ, RZ, R0 ;  /* 0x000000ffff067224 */ /* 0x000fce00078e0000 */
.L_x_92:
[----:B------:R-:W-:Y:S05]  /*01b0*/  BSYNC.RECONVERGENT B0 ;  /* 0x0000000000007941 */ /* 0x000fea0003800200 */
.L_x_91:
[----:B------:R-:W0:Y:S02]  /*01c0*/  LDC.64 R4, c[0x0][0x380] ;  /* 0x0000e000ff047b82 */ /* 0x000e240000000a00 */
[----:B0-----:R-:W-:-:S05]  /*01d0*/  IMAD.WIDE R4, R2, 0x4, R4 ;  /* 0x0000000402047825 */ /* 0x001fca00078e0204 */
[----:B------:R0:W2:Y:S01]  /*01e0*/  LDG.E R9, desc[UR4][R4.64] ;  /* 0x0000000404097981 */ /* 0x0000a2000c1e1900 */
[----:B------:R-:W-:Y:S02]  /*01f0*/  IMAD.MOV.U32 R8, RZ, RZ, R6 ;  /* 0x000000ffff087224 */ /* 0x000fe400078e0006 */
[----:B------:R-:W-:-:S03]  /*0200*/  HFMA2 R7, -RZ, RZ, 1.5048828125, 33.21875 ;  /* 0x3e055027ff077431 */ /* 0x000fc600000001ff */
[----:B------:R-:W-:Y:S01]  /*0210*/  FSETP.GEU.AND P0, PT, R8, 1.175494350822287508e-38, PT ;  /* 0x008000000800780b */ /* 0x000fe20003f0e000 */
[----:B0-----:R-:W0:-:S12]  /*0220*/  LDC.64 R4, c[0x0][0x390] ;  /* 0x0000e400ff047b82 */ /* 0x001e180000000a00 */
[----:B------:R-:W-:-:S04]  /*0230*/  @!P0 FMUL R8, R8, 8388608 ;  /* 0x4b00000008088820 */ /* 0x000fc80000400000 */
[----:B------:R-:W-:-:S05]  /*0240*/  VIADD R0, R8, 0xc0d55555 ;  /* 0xc0d5555508007836 */ /* 0x000fca0000000000 */
[----:B------:R-:W-:-:S05]  /*0250*/  LOP3.LUT R3, R0, 0xff800000, RZ, 0xc0, !PT ;  /* 0xff80000000037812 */ /* 0x000fca00078ec0ff */
[----:B------:R-:W-:Y:S01]  /*0260*/  IMAD.IADD R0, R8, 0x1, -R3 ;  /* 0x0000000108007824 */ /* 0x000fe200078e0a03 */
[----:B------:R-:W-:Y:S01]  /*0270*/  I2FP.F32.S32 R3, R3 ;  /* 0x0000000300037245 */ /* 0x000fe20000201400 */
[----:B0-----:R-:W-:-:S04]  /*0280*/  IMAD.WIDE R4, R2, 0x4, R4 ;  /* 0x0000000402047825 */ /* 0x001fc800078e0204 */
[----:B------:R-:W-:Y:S01]  /*0290*/  FADD R6, R0, -1 ;  /* 0xbf80000000067421 */ /* 0x000fe20000000000 */
[----:B------:R-:W-:Y:S02]  /*02a0*/  FSEL R0, RZ, -23, P0 ;  /* 0xc1b80000ff007808 */ /* 0x000fe40000000000 */
[----:B------:R-:W-:Y:S01]  /*02b0*/  ISETP.GT.U32.AND P0, PT, R8, 0x7f7fffff, PT ;  /* 0x7f7fffff0800780c */ /* 0x000fe20003f04070 */
[C---:B------:R-:W-:Y:S02]  /*02c0*/  FFMA R7, R6.reuse, -R7, 0.14084610342979431152 ;  /* 0x3e1039f606077423 */ /* 0x040fe40000000807 */
[----:B------:R-:W-:Y:S01]  /*02d0*/  FFMA R0, R3, 1.1920928955078125e-07, R0 ;  /* 0x3400000003007823 */ /* 0x000fe20000000000 */
[----:B------:R-:W-:Y:S02]  /*02e0*/  IMAD.MOV.U32 R3, RZ, RZ, 0x7f800000 ;  /* 0x7f800000ff037424 */ /* 0x000fe400078e00ff */
[----:B------:R-:W-:-:S04]  /*02f0*/  FFMA R7, R6, R7, -0.12148627638816833496 ;  /* 0xbdf8cdcc06077423 */ /* 0x000fc80000000007 */
[----:B------:R-:W-:-:S04]  /*0300*/  FFMA R7, R6, R7, 0.13980610668659210205 ;  /* 0x3e0f295506077423 */ /* 0x000fc80000000007 */
[----:B------:R-:W-:-:S04]  /*0310*/  FFMA R7, R6, R7, -0.16684235632419586182 ;  /* 0xbe2ad8b906077423 */ /* 0x000fc80000000007 */
[----:B------:R-:W-:-:S04]  /*0320*/  FFMA R7, R6, R7, 0.20012299716472625732 ;  /* 0x3e4ced0b06077423 */ /* 0x000fc80000000007 */
[----:B------:R-:W-:-:S04]  /*0330*/  FFMA R7, R6, R7, -0.24999669194221496582 ;  /* 0xbe7fff2206077423 */ /* 0x000fc80000000007 */
[----:B------:R-:W-:-:S04]  /*0340*/  FFMA R7, R6, R7, 0.33333182334899902344 ;  /* 0x3eaaaa7806077423 */ /* 0x000fc80000000007 */
[----:B------:R-:W-:-:S04]  /*0350*/  FFMA R7, R6, R7, -0.5 ;  /* 0xbf00000006077423 */ /* 0x000fc80000000007 */
[----:B------:R-:W-:-:S04]  /*0360*/  FMUL R7, R6, R7 ;  /* 0x0000000706077220 */ /* 0x000fc80000400000 */
[----:B------:R-:W-:-:S04]  /*0370*/  FFMA R7, R6, R7, R6 ;  /* 0x0000000706077223 */ /* 0x000fc80000000006 */
[----:B------:R-:W-:Y:S01]  /*0380*/  FFMA R0, R0, 0.69314718246459960938, R7 ;  /* 0x3f31721800007823 */ /* 0x000fe20000000007 */
[C---:B------:R-:W-:Y:S01]  /*0390*/  @P0 FFMA R0, R8.reuse, R3, +INF ;  /* 0x7f80000008000423 */ /* 0x040fe20000000003 */
[----:B------:R-:W-:-:S04]  /*03a0*/  FSETP.NEU.AND P0, PT, R8, RZ, PT ;  /* 0x000000ff0800720b */ /* 0x000fc80003f0d000 */
[----:B------:R-:W-:-:S05]  /*03b0*/  FSEL R0, R0, -INF , P0 ;  /* 0xff80000000007808 */ /* 0x000fca0000000000 */
[----:B--2---:R-:W-:-:S05]  /*03c0*/  FMUL R9, R0, R9 ;  /* 0x0000000900097220 */ /* 0x004fca0000400000 */
[----:B------:R-:W-:Y:S01]  /*03d0*/  STG.E desc[UR4][R4.64], R9 ;  /* 0x0000000904007986 */ /* 0x000fe2000c101904 */
[----:B------:R-:W-:Y:S05]  /*03e0*/  EXIT ;  /* 0x000000000000794d */ /* 0x000fea0003800000 */
        .weak           $__internal_2_$__cuda_sm3x_div_rn_noftz_f32_slowpath
        .type           $__internal_2_$__cuda_sm3x_div_rn_noftz_f32_slowpath,@function
        .size           $__internal_2_$__cuda_sm3x_div_rn_noftz_f32_slowpath,(.L_x_116 - $__internal_2_$__cuda_sm3x_div_rn_noftz_f32_slowpath)
$__internal_2_$__cuda_sm3x_div_rn_noftz_f32_slowpath:
[----:B------:R-:W-:Y:S01]  /*03f0*/  SHF.R.U32.HI R6, RZ, 0x17, R3 ;  /* 0x00000017ff067819 */ /* 0x000fe20000011603 */
[----:B------:R-:W-:Y:S01]  /*0400*/  BSSY.RECONVERGENT B1, `(.L_x_93) ;  /* 0x0000064000017945 */ /* 0x000fe20003800200 */
[--C-:B------:R-:W-:Y:S01]  /*0410*/  SHF.R.U32.HI R5, RZ, 0x17, R0.reuse ;  /* 0x00000017ff057819 */ /* 0x100fe20000011600 */
[----:B------:R-:W-:Y:S01]  /*0420*/  IMAD.MOV.U32 R7, RZ, RZ, R0 ;  /* 0x000000ffff077224 */ /* 0x000fe200078e0000 */
[----:B------:R-:W-:Y:S02]  /*0430*/  LOP3.LUT R6, R6, 0xff, RZ, 0xc0, !PT ;  /* 0x000000ff06067812 */ /* 0x000fe400078ec0ff */
[----:B------:R-:W-:Y:S02]  /*0440*/  LOP3.LUT R5, R5, 0xff, RZ, 0xc0, !PT ;  /* 0x000000ff05057812 */ /* 0x000fe400078ec0ff */
[----:B------:R-:W-:Y:S01]  /*0450*/  MOV R8, R3 ;  /* 0x0000000300087202 */ /* 0x000fe20000000f00 */
[----:B------:R-:W-:Y:S02]  /*0460*/  VIADD R11, R6, 0xffffffff ;  /* 0xffffffff060b7836 */ /* 0x000fe40000000000 */
[----:B------:R-:W-:-:S03]  /*0470*/  VIADD R10, R5, 0xffffffff ;  /* 0xffffffff050a7836 */ /* 0x000fc60000000000 */
[----:B------:R-:W-:-:S04]  /*0480*/  ISETP.GT.U32.AND P0, PT, R11, 0xfd, PT ;  /* 0x000000fd0b00780c */ /* 0x000fc80003f04070 */
[----:B------:R-:W-:-:S13]  /*0490*/  ISETP.GT.U32.OR P0, PT, R10, 0xfd, P0 ;  /* 0x000000fd0a00780c */ /* 0x000fda0000704470 */
[----:B------:R-:W-:Y:S01]  /*04a0*/  @!P0 IMAD.MOV.U32 R9, RZ, RZ, RZ ;  /* 0x000000ffff098224 */ /* 0x000fe200078e00ff */
        /* <DEDUP_REMOVED lines=19> */
[----:B------:R-:W-:Y:S02]  /*05e0*/  @P0 IMAD.MOV.U32 R9, RZ, RZ, RZ ;  /* 0x000000ffff090224 */ /* 0x000fe400078e00ff */
[----:B------:R-:W-:Y:S01]  /*05f0*/  @!P0 FFMA R7, R0, 1.84467440737095516160e+19, RZ ;  /* 0x5f80000000078823 */ /* 0x000fe200000000ff */
[----:B------:R-:W-:Y:S02]  /*0600*/  @!P0 IMAD.MOV.U32 R9, RZ, RZ, -0x40 ;  /* 0xffffffc0ff098424 */ /* 0x000fe400078e00ff */
[----:B------:R-:W-:-:S03]  /*0610*/  @!P1 FFMA R8, R3, 1.84467440737095516160e+19, RZ ;  /* 0x5f80000003089823 */ /* 0x000fc600000000ff */
[----:B------:R-:W-:-:S07]  /*0620*/  @!P1 IADD3 R9, PT, PT, R9, 0x40, RZ ;  /* 0x0000004009099810 */ /* 0x000fce0007ffe0ff */
.L_x_94:
[----:B------:R-:W-:Y:S01]  /*0630*/  LEA R3, R6, 0xc0800000, 0x17 ;  /* 0xc080000006037811 */ /* 0x000fe200078eb8ff */
[----:B------:R-:W-:Y:S01]  /*0640*/  VIADD R5, R5, 0xffffff81 ;  /* 0xffffff8105057836 */ /* 0x000fe20000000000 */
[----:B------:R-:W-:Y:S03]  /*0650*/  BSSY.RECONVERGENT B2, `(.L_x_99) ;  /* 0x0000035000027945 */ /* 0x000fe60003800200 */
[----:B------:R-:W-:Y:S01]  /*0660*/  IMAD.IADD R3, R8, 0x1, -R3 ;  /* 0x0000000108037824 */ /* 0x000fe200078e0a03 */
[C---:B------:R-:W-:Y:S01]  /*0670*/  IADD3 R6, PT, PT, R5.reuse, 0x7f, -R6 ;  /* 0x0000007f05067810 */ /* 0x040fe20007ffe806 */
[----:B------:R-:W-:Y:S02]  /*0680*/  IMAD R0, R5, -0x800000, R7 ;  /* 0xff80000005007824 */ /* 0x000fe400078e0207 */
[----:B------:R-:W0:Y:S01]  /*0690*/  MUFU.RCP R8, R3 ;  /* 0x0000000300087308 */ /* 0x000e220000001000 */
[----:B------:R-:W-:Y:S01]  /*06a0*/  FADD.FTZ R11, -R3, -RZ ;  /* 0x800000ff030b7221 */ /* 0x000fe20000010100 */
[----:B------:R-:W-:-:S03]  /*06b0*/  IMAD.IADD R6, R6, 0x1, R9 ;  /* 0x0000000106067824 */ /* 0x000fc600078e0209 */
        /* <DEDUP_REMOVED lines=9> */
[----:B------:R-:W-:-:S05]  /*0750*/  IADD3 R9, PT, PT, R3, R6, RZ ;  /* 0x0000000603097210 */ /* 0x000fca0007ffe0ff */
[----:B------:R-:W-:-:S05]  /*0760*/  VIADD R3, R9, 0xffffffff ;  /* 0xffffffff09037836 */ /* 0x000fca0000000000 */
        /* <DEDUP_REMOVED lines=9> */
[CCC-:B------:R-:W-:Y:S01]  /*0800*/  FFMA.RZ R3, R10.reuse, R8.reuse, R7.reuse ;  /* 0x000000080a037223 */ /* 0x1c0fe2000000c007 */
[CCC-:B------:R-:W-:Y:S01]  /*0810*/  FFMA.RM R6, R10.reuse, R8.reuse, R7.reuse ;  /* 0x000000080a067223 */ /* 0x1c0fe20000004007 */
[C---:B------:R-:W-:Y:S02]  /*0820*/  ISETP.NE.AND P2, PT, R9.reuse, RZ, PT ;  /* 0x000000ff0900720c */ /* 0x040fe40003f45270 */
[----:B------:R-:W-:Y:S02]  /*0830*/  ISETP.NE.AND P1, PT, R9, RZ, PT ;  /* 0x000000ff0900720c */ /* 0x000fe40003f25270 */
[----:B------:R-:W-:Y:S01]  /*0840*/  LOP3.LUT R5, R3, 0x7fffff, RZ, 0xc0, !PT ;  /* 0x007fffff03057812 */ /* 0x000fe200078ec0ff */
[----:B------:R-:W-:Y:S01]  /*0850*/  FFMA.RP R3, R10, R8, R7 ;  /* 0x000000080a037223 */ /* 0x000fe20000008007 */
[----:B------:R-:W-:Y:S02]  /*0860*/  VIADD R8, R9, 0x20 ;  /* 0x0000002009087836 */ /* 0x000fe40000000000 */
[----:B------:R-:W-:Y:S01]  /*0870*/  LOP3.LUT R5, R5, 0x800000, RZ, 0xfc, !PT ;  /* 0x0080000005057812 */ /* 0x000fe200078efcff */
[----:B------:R-:W-:Y:S01]  /*0880*/  IMAD.MOV R7, RZ, RZ, -R9 ;  /* 0x000000ffff077224 */ /* 0x000fe200078e0a09 */
[----:B------:R-:W-:-:S02]  /*0890*/  FSETP.NEU.FTZ.AND P0, PT, R3, R6, PT ;  /* 0x000000060300720b */ /* 0x000fc40003f1d000 */
[----:B------:R-:W-:Y:S02]  /*08a0*/  SHF.L.U32 R8, R5, R8, RZ ;  /* 0x0000000805087219 */ /* 0x000fe400000006ff */
[----:B------:R-:W-:Y:S02]  /*08b0*/  SEL R6, R7, RZ, P2 ;  /* 0x000000ff07067207 */ /* 0x000fe40001000000 */
[----:B------:R-:W-:Y:S02]  /*08c0*/  ISETP.NE.AND P1, PT, R8, RZ, P1 ;  /* 0x000000ff0800720c */ /* 0x000fe40000f25270 */
[----:B------:R-:W-:Y:S02]  /*08d0*/  SHF.R.U32.HI R6, RZ, R6, R5 ;  /* 0x00000006ff067219 */ /* 0x000fe40000011605 */
[----:B------:R-:W-:Y:S02]  /*08e0*/  PLOP3.LUT P0, PT, P0, P1, PT, 0xf8, 0x8f ;  /* 0x00000000008f781c */ /* 0x000fe40000703f70 */
[----:B------:R-:W-:-:S02]  /*08f0*/  SHF.R.U32.HI R8, RZ, 0x1, R6 ;  /* 0x00000001ff087819 */ /* 0x000fc40000011606 */
[----:B------:R-:W-:-:S04]  /*0900*/  SEL R3, RZ, 0x1, !P0 ;  /* 0x00000001ff037807 */ /* 0x000fc80004000000 */
[----:B------:R-:W-:-:S04]  /*0910*/  LOP3.LUT R3, R3, 0x1, R8, 0xf8, !PT ;  /* 0x0000000103037812 */ /* 0x000fc800078ef808 */
[----:B------:R-:W-:-:S04]  /*0920*/  LOP3.LUT R3, R3, R6, RZ, 0xc0, !PT ;  /* 0x0000000603037212 */ /* 0x000fc800078ec0ff */
[----:B------:R-:W-:-:S04]  /*0930*/  IADD3 R3, PT, PT, R8, R3, RZ ;  /* 0x0000000308037210 */ /* 0x000fc80007ffe0ff */
[----:B------:R-:W-:Y:S01]  /*0940*/  LOP3.LUT R0, R3, R0, RZ, 0xfc, !PT ;  /* 0x0000000003007212 */ /* 0x000fe200078efcff */
[----:B------:R-:W-:Y:S06]  /*0950*/  BRA `(.L_x_102) ;  /* 0x0000000000107947 */ /* 0x000fec0003800000 */
.L_x_101:
[----:B------:R-:W-:-:S04]  /*0960*/  LOP3.LUT R0, R0, 0x80000000, RZ, 0xc0, !PT ;  /* 0x8000000000007812 */ /* 0x000fc800078ec0ff */
[----:B------:R-:W-:Y:S01]  /*0970*/  LOP3.LUT R0, R0, 0x7f800000, RZ, 0xfc, !PT ;  /* 0x7f80000000007812 */ /* 0x000fe200078efcff */
[----:B------:R-:W-:Y:S06]  /*0980*/  BRA `(.L_x_102) ;  /* 0x0000000000047947 */ /* 0x000fec0003800000 */
.L_x_100:
[----:B------:R-:W-:-:S07]  /*0990*/  IMAD R0, R6, 0x800000, R0 ;  /* 0x0080000006007824 */ /* 0x000fce00078e0200 */
.L_x_102:
[----:B------:R-:W-:Y:S05]  /*09a0*/  BSYNC.RECONVERGENT B2 ;  /* 0x0000000000027941 */ /* 0x000fea0003800200 */
.L_x_99:
[----:B------:R-:W-:Y:S05]  /*09b0*/  BRA `(.L_x_103) ;  /* 0x0000000000207947 */ /* 0x000fea0003800000 */
.L_x_98:
[----:B------:R-:W-:-:S04]  /*09c0*/  LOP3.LUT R0, R8, 0x80000000, R7, 0x48, !PT ;  /* 0x8000000008007812 */ /* 0x000fc800078e4807 */
[----:B------:R-:W-:Y:S01]  /*09d0*/  LOP3.LUT R0, R0, 0x7f800000, RZ, 0xfc, !PT ;  /* 0x7f80000000007812 */ /* 0x000fe200078efcff */
[----:B------:R-:W-:Y:S06]  /*09e0*/  BRA `(.L_x_103) ;  /* 0x0000000000147947 */ /* 0x000fec0003800000 */
.L_x_97:
[----:B------:R-:W-:Y:S01]  /*09f0*/  LOP3.LUT R0, R8, 0x80000000, R7, 0x48, !PT ;  /* 0x8000000008007812 */ /* 0x000fe200078e4807 */
[----:B------:R-:W-:Y:S06]  /*0a00*/  BRA `(.L_x_103) ;  /* 0x00000000000c7947 */ /* 0x000fec0003800000 */
.L_x_96:
[----:B------:R-:W0:Y:S01]  /*0a10*/  MUFU.RSQ R0, -QNAN ;  /* 0xffc0000000007908 */ /* 0x000e220000001400 */
[----:B------:R-:W-:Y:S05]  /*0a20*/  BRA `(.L_x_103) ;  /* 0x0000000000047947 */ /* 0x000fea0003800000 */
.L_x_95:
[----:B------:R-:W-:-:S07]  /*0a30*/  FADD.FTZ R0, R0, R3 ;  /* 0x0000000300007221 */ /* 0x000fce0000010000 */
.L_x_103:
[----:B------:R-:W-:Y:S05]  /*0a40*/  BSYNC.RECONVERGENT B1 ;  /* 0x0000000000017941 */ /* 0x000fea0003800200 */
.L_x_93:
[----:B------:R-:W-:-:S04]  /*0a50*/  IMAD.MOV.U32 R5, RZ, RZ, 0x0 ;  /* 0x00000000ff057424 */ /* 0x000fc800078e00ff */
[----:B0-----:R-:W-:Y:S05]  /*0a60*/  RET.REL.NODEC R4 `(_Z11tfIdfKernelPKfS0_Pfii) ;  /* 0xfffffff404647950 */ /* 0x001fea0003c3ffff */
.L_x_104:
        /* <DEDUP_REMOVED lines=9> */
.L_x_116:


//--------------------- .text._Z21matrixTransposeKernelPKfPfii --------------------------
	.section	.text._Z21matrixTransposeKernelPKfPfii,"ax",@progbits
	.align	128
        .global         _Z21matrixTransposeKernelPKfPfii
        .type           _Z21matrixTransposeKernelPKfPfii,@function
        .size           _Z21matrixTransposeKernelPKfPfii,(.L_x_121 - _Z21matrixTransposeKernelPKfPfii)
        .other          _Z21matrixTransposeKernelPKfPfii,@"STO_CUDA_ENTRY STV_DEFAULT"
_Z21matrixTransposeKernelPKfPfii:
.text._Z21matrixTransposeKernelPKfPfii:
[----:B------:R-:W-:Y:S01]  /*0000*/  LDC R1, c[0x0][0x37c] ;  /* 0x0000df00ff017b82 */ /* 0x000fe20000000800 */
[----:B------:R-:W0:Y:S07]  /*0010*/  S2R R2, SR_TID.X ;  /* 0x0000000000027919 */ /* 0x000e2e0000002100 */
[----:B------:R-:W1:Y:S01]  /*0020*/  LDC R0, c[0x0][0x364] ;  /* 0x0000d900ff007b82 */ /* 0x000e620000000800 */
[----:B------:R-:W2:Y:S01]  /*0030*/  LDCU.64 UR6, c[0x0][0x390] ;  /* 0x00007200ff0677ac */ /* 0x000ea20008000a00 */
[----:B------:R-:W1:Y:S06]  /*0040*/  S2R R3, SR_TID.Y ;  /* 0x0000000000037919 */ /* 0x000e6c0000002200 */
[----:B------:R-:W0:Y:S08]  /*0050*/  S2UR UR5, SR_CTAID.X ;  /* 0x00000000000579c3 */ /* 0x000e300000002500 */
[----:B------:R-:W0:Y:S08]  /*0060*/  LDC R7, c[0x0][0x360] ;  /* 0x0000d800ff077b82 */ /* 0x000e300000000800 */
[----:B------:R-:W1:Y:S01]  /*0070*/  S2UR UR4, SR_CTAID.Y ;  /* 0x00000000000479c3 */ /* 0x000e620000002600 */
[----:B0-----:R-:W-:-:S05]  /*0080*/  IMAD R7, R7, UR5, R2 ;  /* 0x0000000507077c24 */ /* 0x001fca000f8e0202 */
[----:B--2---:R-:W-:Y:S01]  /*0090*/  ISETP.GE.AND P0, PT, R7, UR7, PT ;  /* 0x0000000707007c0c */ /* 0x004fe2000bf06270 */
[----:B-1----:R-:W-:-:S05]  /*00a0*/  IMAD R0, R0, UR4, R3 ;  /* 0x0000000400007c24 */ /* 0x002fca000f8e0203 */
[----:B------:R-:W-:-:S13]  /*00b0*/  ISETP.GE.OR P0, PT, R0, UR6, P0 ;  /* 0x0000000600007c0c */ /* 0x000fda0008706670 */
[----:B------:R-:W-:Y:S05]  /*00c0*/  @P0 EXIT ;  /* 0x000000000000094d */ /* 0x000fea0003800000 */
[----:B------:R-:W0:Y:S01]  /*00d0*/  LDC.64 R2, c[0x0][0x380] ;  /* 0x0000e000ff027b82 */ /* 0x000e220000000a00 */
[----:B------:R-:W1:Y:S01]  /*00e0*/  LDCU.64 UR4, c[0x0][0x358] ;  /* 0x00006b00ff0477ac */ /* 0x000e620008000a00 */
[----:B------:R-:W-:-:S04]  /*00f0*/  IMAD R5, R0, UR7, R7 ;  /* 0x0000000700057c24 */ /* 0x000fc8000f8e0207 */
[----:B0-----:R-:W-:Y:S02]  /*0100*/  IMAD.WIDE R2, R5, 0x4, R2 ;  /* 0x0000000405027825 */ /* 0x001fe400078e0202 */
[----:B------:R-:W0:Y:S04]  /*0110*/  LDC.64 R4, c[0x0][0x388] ;  /* 0x0000e200ff047b82 */ /* 0x000e280000000a00 */
[----:B-1----:R-:W2:Y:S01]  /*0120*/  LDG.E R3, desc[UR4][R2.64] ;  /* 0x0000000402037981 */ /* 0x002ea2000c1e1900 */
[----:B------:R-:W-:-:S04]  /*0130*/  IMAD R7, R7, UR6, R0 ;  /* 0x0000000607077c24 */ /* 0x000fc8000f8e0200 */
[----:B0-----:R-:W-:-:S05]  /*0140*/  IMAD.WIDE R4, R7, 0x4, R4 ;  /* 0x0000000407047825 */ /* 0x001fca00078e0204 */
[----:B--2---:R-:W-:Y:S01]  /*0150*/  STG.E desc[UR4][R4.64], R3 ;  /* 0x0000000304007986 */ /* 0x004fe2000c101904 */
[----:B------:R-:W-:Y:S05]  /*0160*/  EXIT ;  /* 0x000000000000794d */ /* 0x000fea0003800000 */
.L_x_105:
        /* <DEDUP_REMOVED lines=9> */
.L_x_121:


//--------------------- .text._Z26matrixScalarMultiplyKernelPKfPffi --------------------------
	.section	.text._Z26matrixScalarMultiplyKernelPKfPffi,"ax",@progbits
	.align	128
        .global         _Z26matrixScalarMultiplyKernelPKfPffi
        .type           _Z26matrixScalarMultiplyKernelPKfPffi,@function
        .size           _Z26matrixScalarMultiplyKernelPKfPffi,(.L_x_122 - _Z26matrixScalarMultiplyKernelPKfPffi)
        .other          _Z26matrixScalarMultiplyKernelPKfPffi,@"STO_CUDA_ENTRY STV_DEFAULT"
_Z26matrixScalarMultiplyKernelPKfPffi:
.text._Z26matrixScalarMultiplyKernelPKfPffi:
        /* <DEDUP_REMOVED lines=10> */
[----:B------:R-:W2:Y:S06]  /*00a0*/  LDCU UR6, c[0x0][0x390] ;  /* 0x00007200ff0677ac */ /* 0x000eac0008000800 */
[----:B------:R-:W3:Y:S01]  /*00b0*/  LDC.64 R4, c[0x0][0x388] ;  /* 0x0000e200ff047b82 */ /* 0x000ee20000000a00 */
[----:B0-----:R-:W-:-:S06]  /*00c0*/  IMAD.WIDE R2, R7, 0x4, R2 ;  /* 0x0000000407027825 */ /* 0x001fcc00078e0202 */
[----:B-1----:R-:W2:Y:S01]  /*00d0*/  LDG.E R2, desc[UR4][R2.64] ;  /* 0x0000000402027981 */ /* 0x002ea2000c1e1900 */
[----:B---3--:R-:W-:-:S04]  /*00e0*/  IMAD.WIDE R4, R7, 0x4, R4 ;  /* 0x0000000407047825 */ /* 0x008fc800078e0204 */
[----:B--2---:R-:W-:-:S05]  /*00f0*/  FMUL R7, R2, UR6 ;  /* 0x0000000602077c20 */ /* 0x004fca0008400000 */
[----:B------:R-:W-:Y:S01]  /*0100*/  STG.E desc[UR4][R4.64], R7 ;  /* 0x0000000704007986 */ /* 0x000fe2000c101904 */
[----:B------:R-:W-:Y:S05]  /*0110*/  EXIT ;  /* 0x000000000000794d */ /* 0x000fea0003800000 */
.L_x_106:
        /* <DEDUP_REMOVED lines=14> */
.L_x_122:


//--------------------- .text._Z20matrixSubtractKernelPKfS0_Pfi --------------------------
	.section	.text._Z20matrixSubtractKernelPKfS0_Pfi,"ax",@progbits
	.align	128
        .global         _Z20matrixSubtractKernelPKfS0_Pfi
        .type           _Z20matrixSubtractKernelPKfS0_Pfi,@function
        .size           _Z20matrixSubtractKernelPKfS0_Pfi,(.L_x_123 - _Z20matrixSubtractKernelPKfS0_Pfi)
        .other          _Z20matrixSubtractKernelPKfS0_Pfi,@"STO_CUDA_ENTRY STV_DEFAULT"
_Z20matrixSubtractKernelPKfS0_Pfi:
.text._Z20matrixSubtractKernelPKfS0_Pfi:
        /* <DEDUP_REMOVED lines=9> */
[----:B------:R-:W1:Y:S07]  /*0090*/  LDCU.64 UR4, c[0x0][0x358] ;  /* 0x00006b00ff0477ac */ /* 0x000e6e0008000a00 */
[----:B------:R-:W2:Y:S08]  /*00a0*/  LDC.64 R4, c[0x0][0x388] ;  /* 0x0000e200ff047b82 */ /* 0x000eb00000000a00 */
[----:B------:R-:W3:Y:S01]  /*00b0*/  LDC.64 R6, c[0x0][0x390] ;  /* 0x0000e400ff067b82 */ /* 0x000ee20000000a00 */
[----:B0-----:R-:W-:-:S06]  /*00c0*/  IMAD.WIDE R2, R9, 0x4, R2 ;  /* 0x0000000409027825 */ /* 0x001fcc00078e0202 */
[----:B-1----:R-:W4:Y:S01]  /*00d0*/  LDG.E R2, desc[UR4][R2.64] ;  /* 0x0000000402027981 */ /* 0x002f22000c1e1900 */
[----:B--2---:R-:W-:-:S06]  /*00e0*/  IMAD.WIDE R4, R9, 0x4, R4 ;  /* 0x0000000409047825 */ /* 0x004fcc00078e0204 */
[----:B------:R-:W4:Y:S01]  /*00f0*/  LDG.E R5, desc[UR4][R4.64] ;  /* 0x0000000404057981 */ /* 0x000f22000c1e1900 */
[----:B---3--:R-:W-:-:S04]  /*0100*/  IMAD.WIDE R6, R9, 0x4, R6 ;  /* 0x0000000409067825 */ /* 0x008fc800078e0206 */
[----:B----4-:R-:W-:-:S05]  /*0110*/  FADD R9, R2, -R5 ;  /* 0x8000000502097221 */ /* 0x010fca0000000000 */
[----:B------:R-:W-:Y:S01]  /*0120*/  STG.E desc[UR4][R6.64], R9 ;  /* 0x0000000906007986 */ /* 0x000fe2000c101904 */
[----:B------:R-:W-:Y:S05]  /*0130*/  EXIT ;  /* 0x000000000000794d */ /* 0x000fea0003800000 */
.L_x_107:
        /* <DEDUP_REMOVED lines=12> */
.L_x_123:


//--------------------- .text._Z15matrixAddKernelPKfS0_Pfi --------------------------
	.section	.text._Z15matrixAddKernelPKfS0_Pfi,"ax",@progbits
	.align	128
        .global         _Z15matrixAddKernelPKfS0_Pfi
        .type           _Z15matrixAddKernelPKfS0_Pfi,@function
        .size           _Z15matrixAddKernelPKfS0_Pfi,(.L_x_124 - _Z15matrixAddKernelPKfS0_Pfi)
        .other          _Z15matrixAddKernelPKfS0_Pfi,@"STO_CUDA_ENTRY STV_DEFAULT"
_Z15matrixAddKernelPKfS0_Pfi:
.text._Z15matrixAddKernelPKfS0_Pfi:
        /* <DEDUP_REMOVED lines=17> */
[----:B----4-:R-:W-:-:S05]  /*0110*/  FADD R9, R2, R5 ;  /* 0x0000000502097221 */ /* 0x010fca0000000000 */
[----:B------:R-:W-:Y:S01]  /*0120*/  STG.E desc[UR4][R6.64], R9 ;  /* 0x0000000906007986 */ /* 0x000fe2000c101904 */
[----:B------:R-:W-:Y:S05]  /*0130*/  EXIT ;  /* 0x000000000000794d */ /* 0x000fea0003800000 */
.L_x_108:
        /* <DEDUP_REMOVED lines=12> */
.L_x_124:


//--------------------- .text._Z20matrixMultiplyKernelPKfS0_Pfiii --------------------------
	.section	.text._Z20matrixMultiplyKernelPKfS0_Pfiii,"ax",@progbits
	.align	128
        .global         _Z20matrixMultiplyKernelPKfS0_Pfiii
        .type           _Z20matrixMultiplyKernelPKfS0_Pfiii,@function
        .size           _Z20matrixMultiplyKernelPKfS0_Pfiii,(.L_x_125 - _Z20matrixMultiplyKernelPKfS0_Pfiii)
        .other          _Z20matrixMultiplyKernelPKfS0_Pfiii,@"STO_CUDA_ENTRY STV_DEFAULT"
_Z20matrixMultiplyKernelPKfS0_Pfiii:
.text._Z20matrixMultiplyKernelPKfS0_Pfiii:
[----:B------:R-:W-:Y:S01]  /*0000*/  LDC R1, c[0x0][0x37c] ;  /* 0x0000df00ff017b82 */ /* 0x000fe20000000800 */
[----:B------:R-:W0:Y:S07]  /*0010*/  S2R R5, SR_TID.X ;  /* 0x0000000000057919 */ /* 0x000e2e0000002100 */
[----:B------:R-:W1:Y:S01]  /*0020*/  LDC R19, c[0x0][0x364] ;  /* 0x0000d900ff137b82 */ /* 0x000e620000000800 */
[----:B------:R-:W1:Y:S07]  /*0030*/  S2R R4, SR_TID.Y ;  /* 0x0000000000047919 */ /* 0x000e6e0000002200 */
[----:B------:R-:W0:Y:S08]  /*0040*/  S2UR UR5, SR_CTAID.X ;  /* 0x00000000000579c3 */ /* 0x000e300000002500 */
[----:B------:R-:W0:Y:S08]  /*0050*/  LDC R0, c[0x0][0x360] ;  /* 0x0000d800ff007b82 */ /* 0x000e300000000800 */
[----:B------:R-:W1:Y:S08]  /*0060*/  S2UR UR4, SR_CTAID.Y ;  /* 0x00000000000479c3 */ /* 0x000e700000002600 */
[----:B------:R-:W2:Y:S01]  /*0070*/  LDC.64 R2, c[0x0][0x398] ;  /* 0x0000e600ff027b82 */ /* 0x000ea20000000a00 */
[----:B0-----:R-:W-:-:S02]  /*0080*/  IMAD R0, R0, UR5, R5 ;  /* 0x0000000500007c24 */ /* 0x001fc4000f8e0205 */
[----:B-1----:R-:W-:-:S03]  /*0090*/  IMAD R19, R19, UR4, R4 ;  /* 0x0000000413137c24 */ /* 0x002fc6000f8e0204 */
[----:B--2---:R-:W-:-:S04]  /*00a0*/  ISETP.GE.AND P0, PT, R0, R3, PT ;  /* 0x000000030000720c */ /* 0x004fc80003f06270 */
[----:B------:R-:W-:-:S13]  /*00b0*/  ISETP.GE.OR P0, PT, R19, R2, P0 ;  /* 0x000000021300720c */ /* 0x000fda0000706670 */
        /* <DEDUP_REMOVED lines=8> */
[----:B------:R-:W-:Y:S02]  /*0140*/  LOP3.LUT R27, R2, 0x7, RZ, 0xc0, !PT ;  /* 0x00000007021b7812 */ /* 0x000fe400078ec0ff */
[----:B------:R-:W-:Y:S02]  /*0150*/  MOV R24, RZ ;  /* 0x000000ff00187202 */ /* 0x000fe40000000f00 */
[----:B------:R-:W-:Y:S02]  /*0160*/  ISETP.NE.AND P0, PT, R27, RZ, PT ;  /* 0x000000ff1b00720c */ /* 0x000fe40003f05270 */
[----:B------:R-:W-:-:S05]  /*0170*/  MOV R21, RZ ;  /* 0x000000ff00157202 */ /* 0x000fca0000000f00 */
[----:B------:R-:W-:Y:S06]  /*0180*/  @!P1 BRA `(.L_x_110) ;  /* 0x0000000000c49947 */ /* 0x000fec0003800000 */
[----:B------:R-:W0:Y:S01]  /*0190*/  LDC.64 R4, c[0x0][0x380] ;  /* 0x0000e000ff047b82 */ /* 0x000e220000000a00 */
[----:B------:R-:W-:Y:S02]  /*01a0*/  LOP3.LUT R21, R2, 0x7ffffff8, RZ, 0xc0, !PT ;  /* 0x7ffffff802157812 */ /* 0x000fe400078ec0ff */
[----:B------:R-:W-:Y:S02]  /*01b0*/  MOV R24, RZ ;  /* 0x000000ff00187202 */ /* 0x000fe40000000f00 */
[----:B------:R-:W-:Y:S02]  /*01c0*/  MOV R18, R0 ;  /* 0x0000000000127202 */ /* 0x000fe40000000f00 */
[----:B------:R-:W-:Y:S01]  /*01d0*/  IADD3 R22, PT, PT, -R21, RZ, RZ ;  /* 0x000000ff15167210 */ /* 0x000fe20007ffe1ff */
[----:B0-----:R-:W-:-:S03]  /*01e0*/  IMAD.WIDE.U32 R4, R20, 0x4, R4 ;  /* 0x0000000414047825 */ /* 0x001fc600078e0004 */
[----:B------:R-:W-:-:S04]  /*01f0*/  IADD3 R6, P1, PT, R4, 0x10, RZ ;  /* 0x0000001004067810 */ /* 0x000fc80007f3e0ff */
[----:B------:R-:W-:-:S09]  /*0200*/  IADD3.X R7, PT, PT, RZ, R5, RZ, P1, !PT ;  /* 0x00000005ff077210 */ /* 0x000fd20000ffe4ff */
.L_x_111:
[----:B------:R-:W0:Y:S01]  /*0210*/  LDC.64 R16, c[0x0][0x388] ;  /* 0x0000e200ff107b82 */ /* 0x000e220000000a00 */
[----:B------:R-:W-:Y:S02]  /*0220*/  MOV R4, R6 ;  /* 0x0000000600047202 */ /* 0x000fe40000000f00 */
[----:B------:R-:W-:-:S05]  /*0230*/  MOV R5, R7 ;  /* 0x0000000700057202 */ /* 0x000fca0000000f00 */
[----:B------:R-:W2:Y:S04]  /*0240*/  LDG.E R25, desc[UR4][R4.64+-0x10] ;  /* 0xfffff00404197981 */ /* 0x000ea8000c1e1900 */
[----:B------:R-:W3:Y:S04]  /*0250*/  LDG.E R23, desc[UR4][R4.64+-0xc] ;  /* 0xfffff40404177981 */ /* 0x000ee8000c1e1900 */
[----:B------:R-:W4:Y:S04]  /*0260*/  LDG.E R29, desc[UR4][R4.64+-0x8] ;  /* 0xfffff804041d7981 */ /* 0x000f28000c1e1900 */
[----:B------:R-:W5:Y:S01]  /*0270*/  LDG.E R28, desc[UR4][R4.64+-0x4] ;  /* 0xfffffc04041c7981 */ /* 0x000f62000c1e1900 */
[----:B0-----:R-:W-:-:S05]  /*0280*/  IMAD.WIDE R16, R18, 0x4, R16 ;  /* 0x0000000412107825 */ /* 0x001fca00078e0210 */
[----:B------:R0:W2:Y:S01]  /*0290*/  LDG.E R26, desc[UR4][R16.64] ;  /* 0x00000004101a7981 */ /* 0x0000a2000c1e1900 */
[----:B------:R-:W-:-:S04]  /*02a0*/  IMAD.WIDE R14, R3, 0x4, R16 ;  /* 0x00000004030e7825 */ /* 0x000fc800078e0210 */
[C---:B------:R-:W-:Y:S02]  /*02b0*/  IMAD.WIDE R6, R3.reuse, 0x4, R14 ;  /* 0x0000000403067825 */ /* 0x040fe400078e020e */
[----:B------:R-:W3:Y:S02]  /*02c0*/  LDG.E R14, desc[UR4][R14.64] ;  /* 0x000000040e0e7981 */ /* 0x000ee4000c1e1900 */
[C---:B------:R-:W-:Y:S02]  /*02d0*/  IMAD.WIDE R10, R3.reuse, 0x4, R6 ;  /* 0x00000004030a7825 */ /* 0x040fe400078e0206 */
[----:B------:R-:W4:Y:S02]  /*02e0*/  LDG.E R6, desc[UR4][R6.64] ;  /* 0x0000000406067981 */ /* 0x000f24000c1e1900 */
[C---:B------:R-:W-:Y:S02]  /*02f0*/  IMAD.WIDE R8, R3.reuse, 0x4, R10 ;  /* 0x0000000403087825 */ /* 0x040fe400078e020a */
[----:B------:R-:W5:Y:S02]  /*0300*/  LDG.E R10, desc[UR4][R10.64] ;  /* 0x000000040a0a7981 */ /* 0x000f64000c1e1900 */
[----:B------:R-:W-:-:S02]  /*0310*/  IMAD.WIDE R12, R3, 0x4, R8 ;  /* 0x00000004030c7825 */ /* 0x000fc400078e0208 */
[----:B------:R-:W5:Y:S04]  /*0320*/  LDG.E R7, desc[UR4][R4.64] ;  /* 0x0000000404077981 */ /* 0x000f68000c1e1900 */
[----:B------:R-:W5:Y:S01]  /*0330*/  LDG.E R8, desc[UR4][R8.64] ;  /* 0x0000000408087981 */ /* 0x000f62000c1e1900 */
[----:B0-----:R-:W-:-:S03]  /*0340*/  IMAD.WIDE R16, R3, 0x4, R12 ;  /* 0x0000000403107825 */ /* 0x001fc600078e020c */
[----:B------:R-:W5:Y:S04]  /*0350*/  LDG.E R12, desc[UR4][R12.64] ;  /* 0x000000040c0c7981 */ /* 0x000f68000c1e1900 */
[----:B------:R-:W5:Y:S04]  /*0360*/  LDG.E R15, desc[UR4][R16.64] ;  /* 0x00000004100f7981 */ /* 0x000f68000c1e1900 */
[----:B------:R-:W5:Y:S04]  /*0370*/  LDG.E R9, desc[UR4][R4.64+0x4] ;  /* 0x0000040404097981 */ /* 0x000f68000c1e1900 */
[----:B------:R-:W5:Y:S01]  /*0380*/  LDG.E R11, desc[UR4][R4.64+0xc] ;  /* 0x00000c04040b7981 */ /* 0x000f62000c1e1900 */
[----:B--2---:R-:W-:Y:S01]  /*0390*/  FFMA R26, R25, R26, R24 ;  /* 0x0000001a191a7223 */ /* 0x004fe20000000018 */
[----:B------:R-:W-:-:S02]  /*03a0*/  IMAD.WIDE R24, R3, 0x4, R16 ;  /* 0x0000000403187825 */ /* 0x000fc400078e0210 */
[----:B------:R-:W2:Y:S04]  /*03b0*/  LDG.E R16, desc[UR4][R4.64+0x8] ;  /* 0x0000080404107981 */ /* 0x000ea8000c1e1900 */
[----:B------:R-:W2:Y:S01]  /*03c0*/  LDG.E R24, desc[UR4][R24.64] ;  /* 0x0000000418187981 */ /* 0x000ea2000c1e1900 */
[----:B---3--:R-:W-:Y:S01]  /*03d0*/  FFMA R14, R23, R14, R26 ;  /* 0x0000000e170e7223 */ /* 0x008fe2000000001a */
[----:B------:R-:W-:-:S03]  /*03e0*/  IADD3 R22, PT, PT, R22, 0x8, RZ ;  /* 0x0000000816167810 */ /* 0x000fc60007ffe0ff */
[----:B----4-:R-:W-:Y:S01]  /*03f0*/  FFMA R29, R29, R6, R14 ;  /* 0x000000061d1d7223 */ /* 0x010fe2000000000e */
[----:B------:R-:W-:-:S03]  /*0400*/  ISETP.NE.AND P1, PT, R22, RZ, PT ;  /* 0x000000ff1600720c */ /* 0x000fc60003f25270 */
[----:B-----5:R-:W-:Y:S01]  /*0410*/  FFMA R10, R28, R10, R29 ;  /* 0x0000000a1c0a7223 */ /* 0x020fe2000000001d */
[----:B------:R-:W-:-:S03]  /*0420*/  IADD3 R6, P2, PT, R4, 0x20, RZ ;  /* 0x0000002004067810 */ /* 0x000fc60007f5e0ff */
[----:B------:R-:W-:Y:S01]  /*0430*/  FFMA R8, R7, R8, R10 ;  /* 0x0000000807087223 */ /* 0x000fe2000000000a */
[----:B------:R-:W-:Y:S02]  /*0440*/  IADD3.X R7, PT, PT, RZ, R5, RZ, P2, !PT ;  /* 0x00000005ff077210 */ /* 0x000fe400017fe4ff */
[----:B------:R-:W-:Y:S01]  /*0450*/  LEA R18, R3, R18, 0x3 ;  /* 0x0000001203127211 */ /* 0x000fe200078e18ff */
[----:B------:R-:W-:-:S04]  /*0460*/  FFMA R9, R9, R12, R8 ;  /* 0x0000000c09097223 */ /* 0x000fc80000000008 */
[----:B--2---:R-:W-:-:S04]  /*0470*/  FFMA R16, R16, R15, R9 ;  /* 0x0000000f10107223 */ /* 0x004fc80000000009 */
[----:B------:R-:W-:Y:S01]  /*0480*/  FFMA R24, R11, R24, R16 ;  /* 0x000000180b187223 */ /* 0x000fe20000000010 */
[----:B------:R-:W-:Y:S06]  /*0490*/  @P1 BRA `(.L_x_111) ;  /* 0xfffffffc005c1947 */ /* 0x000fec000383ffff */
.L_x_110:
[----:B------:R-:W-:Y:S05]  /*04a0*/  @!P0 BRA `(.L_x_109) ;  /* 0x0000000000fc8947 */ /* 0x000fea0003800000 */
[----:B------:R-:W-:Y:S02]  /*04b0*/  ISETP.GE.U32.AND P1, PT, R27, 0x4, PT ;  /* 0x000000041b00780c */ /* 0x000fe40003f26070 */
[----:B------:R-:W-:-:S04]  /*04c0*/  LOP3.LUT R16, R2, 0x3, RZ, 0xc0, !PT ;  /* 0x0000000302107812 */ /* 0x000fc800078ec0ff */
[----:B------:R-:W-:-:S07]  /*04d0*/  ISETP.NE.AND P0, PT, R16, RZ, PT ;  /* 0x000000ff1000720c */ /* 0x000fce0003f05270 */
[----:B------:R-:W-:Y:S06]  /*04e0*/  @!P1 BRA `(.L_x_112) ;  /* 0x00000000006c9947 */ /* 0x000fec0003800000 */
[----:B------:R-:W0:Y:S01]  /*04f0*/  LDC.64 R6, c[0x0][0x388] ;  /* 0x0000e200ff067b82 */ /* 0x000e220000000a00 */
[----:B------:R-:W1:Y:S01]  /*0500*/  LDCU.64 UR6, c[0x0][0x380] ;  /* 0x00007000ff0677ac */ /* 0x000e620008000a00 */
[----:B------:R-:W-:Y:S01]  /*0510*/  IMAD R9, R21, R3, R0 ;  /* 0x0000000315097224 */ /* 0x000fe200078e0200 */
[CC--:B------:R-:W-:Y:S02]  /*0520*/  IADD3 R5, PT, PT, R20.reuse, R21.reuse, RZ ;  /* 0x0000001514057210 */ /* 0x0c0fe40007ffe0ff */
[----:B------:R-:W-:-:S03]  /*0530*/  IADD3 R10, P1, PT, R20, R21, RZ ;  /* 0x00000015140a7210 */ /* 0x000fc60007f3e0ff */
[----:B------:R-:W2:Y:S01]  /*0540*/  LDC.64 R14, c[0x0][0x380] ;  /* 0x0000e000ff0e7b82 */ /* 0x000ea20000000a00 */
[----:B0-----:R-:W-:-:S04]  /*0550*/  IMAD.WIDE R6, R9, 0x4, R6 ;  /* 0x0000000409067825 */ /* 0x001fc800078e0206 */
[----:B------:R-:W-:Y:S02]  /*0560*/  IMAD.WIDE R8, R3, 0x4, R6 ;  /* 0x0000000403087825 */ /* 0x000fe400078e0206 */
[----:B------:R-:W3:Y:S02]  /*0570*/  LDG.E R6, desc[UR4][R6.64] ;  /* 0x0000000406067981 */ /* 0x000ee4000c1e1900 */
[----:B--2---:R-:W-:Y:S01]  /*0580*/  IMAD.WIDE.U32 R14, R5, 0x4, R14 ;  /* 0x00000004050e7825 */ /* 0x004fe200078e000e */
[----:B------:R-:W-:Y:S02]  /*0590*/  IADD3.X R5, PT, PT, RZ, RZ, RZ, P1, !PT ;  /* 0x000000ffff057210 */ /* 0x000fe40000ffe4ff */
[----:B-1----:R-:W-:-:S03]  /*05a0*/  LEA R4, P1, R10, UR6, 0x2 ;  /* 0x000000060a047c11 */ /* 0x002fc6000f8210ff */
[----:B------:R-:W3:Y:S01]  /*05b0*/  LDG.E R15, desc[UR4][R14.64] ;  /* 0x000000040e0f7981 */ /* 0x000ee2000c1e1900 */
[----:B------:R-:W-:Y:S01]  /*05c0*/  LEA.HI.X R5, R10, UR7, R5, 0x2, P1 ;  /* 0x000000070a057c11 */ /* 0x000fe200088f1405 */
[C---:B------:R-:W-:Y:S02]  /*05d0*/  IMAD.WIDE R10, R3.reuse, 0x4, R8 ;  /* 0x00000004030a7825 */ /* 0x040fe400078e0208 */
[----:B------:R-:W2:Y:S04]  /*05e0*/  LDG.E R8, desc[UR4][R8.64] ;  /* 0x0000000408087981 */ /* 0x000ea8000c1e1900 */
[----:B------:R-:W2:Y:S01]  /*05f0*/  LDG.E R17, desc[UR4][R4.64+0x4] ;  /* 0x0000040404117981 */ /* 0x000ea2000c1e1900 */
[----:B------:R-:W-:-:S03]  /*0600*/  IMAD.WIDE R12, R3, 0x4, R10 ;  /* 0x00000004030c7825 */ /* 0x000fc600078e020a */
[----:B------:R-:W4:Y:S04]  /*0610*/  LDG.E R22, desc[UR4][R10.64] ;  /* 0x000000040a167981 */ /* 0x000f28000c1e1900 */
[----:B------:R-:W4:Y:S04]  /*0620*/  LDG.E R18, desc[UR4][R4.64+0x8] ;  /* 0x0000080404127981 */ /* 0x000f28000c1e1900 */
[----:B------:R-:W5:Y:S04]  /*0630*/  LDG.E R26, desc[UR4][R4.64+0xc] ;  /* 0x00000c04041a7981 */ /* 0x000f68000c1e1900 */
[----:B------:R-:W5:Y:S01]  /*0640*/  LDG.E R12, desc[UR4][R12.64] ;  /* 0x000000040c0c7981 */ /* 0x000f62000c1e1900 */
[----:B------:R-:W-:Y:S01]  /*0650*/  IADD3 R21, PT, PT, R21, 0x4, RZ ;  /* 0x0000000415157810 */ /* 0x000fe20007ffe0ff */
[----:B---3--:R-:W-:-:S04]  /*0660*/  FFMA R24, R15, R6, R24 ;  /* 0x000000060f187223 */ /* 0x008fc80000000018 */
[----:B--2---:R-:W-:-:S04]  /*0670*/  FFMA R17, R17, R8, R24 ;  /* 0x0000000811117223 */ /* 0x004fc80000000018 */
[----:B----4-:R-:W-:-:S04]  /*0680*/  FFMA R17, R18, R22, R17 ;  /* 0x0000001612117223 */ /* 0x010fc80000000011 */
[----:B-----5:R-:W-:-:S07]  /*0690*/  FFMA R24, R26, R12, R17 ;  /* 0x0000000c1a187223 */ /* 0x020fce0000000011 */
.L_x_112:
[----:B------:R-:W-:Y:S05]  /*06a0*/  @!P0 BRA `(.L_x_109) ;  /* 0x00000000007c8947 */ /* 0x000fea0003800000 */
[----:B------:R-:W-:Y:S01]  /*06b0*/  ISETP.NE.AND P1, PT, R16, 0x1, PT ;  /* 0x000000011000780c */ /* 0x000fe20003f25270 */
[----:B------:R-:W0:Y:S01]  /*06c0*/  LDC.64 R12, c[0x0][0x380] ;  /* 0x0000e000ff0c7b82 */ /* 0x000e220000000a00 */
[----:B------:R-:W-:-:S04]  /*06d0*/  LOP3.LUT R2, R2, 0x1, RZ, 0xc0, !PT ;  /* 0x0000000102027812 */ /* 0x000fc800078ec0ff */
[----:B------:R-:W-:-:S03]  /*06e0*/  ISETP.NE.U32.AND P0, PT, R2, 0x1, PT ;  /* 0x000000010200780c */ /* 0x000fc60003f05070 */
[----:B------:R-:W1:Y:S04]  /*06f0*/  LDC.64 R10, c[0x0][0x388] ;  /* 0x0000e200ff0a7b82 */ /* 0x000e680000000a00 */
[CC--:B------:R-:W-:Y:S02]  /*0700*/  @P1 IADD3 R15, PT, PT, R20.reuse, R21.reuse, RZ ;  /* 0x00000015140f1210 */ /* 0x0c0fe40007ffe0ff */
[----:B------:R-:W-:Y:S02]  /*0710*/  @P1 IADD3 R2, P2, PT, R20, R21, RZ ;  /* 0x0000001514021210 */ /* 0x000fe40007f5e0ff */
[----:B------:R-:W2:Y:S02]  /*0720*/  @P1 LDC.64 R4, c[0x0][0x380] ;  /* 0x0000e000ff041b82 */ /* 0x000ea40000000a00 */
[----:B------:R-:W-:-:S06]  /*0730*/  @P1 IADD3.X R14, PT, PT, RZ, RZ, RZ, P2, !PT ;  /* 0x000000ffff0e1210 */ /* 0x000fcc00017fe4ff */
[----:B------:R-:W3:Y:S01]  /*0740*/  LDC.64 R6, c[0x0][0x380] ;  /* 0x0000e000ff067b82 */ /* 0x000ee20000000a00 */
[----:B0-----:R-:W-:-:S04]  /*0750*/  @P1 IMAD.WIDE.U32 R12, R15, 0x4, R12 ;  /* 0x000000040f0c1825 */ /* 0x001fc800078e000c */
[C---:B------:R-:W-:Y:S01]  /*0760*/  @P1 IMAD R15, R21.reuse, R3, R0 ;  /* 0x00000003150f1224 */ /* 0x040fe200078e0200 */
[----:B------:R-:W-:Y:S01]  /*0770*/  @P1 IADD3 R21, PT, PT, R21, 0x2, RZ ;  /* 0x0000000215151810 */ /* 0x000fe20007ffe0ff */
[----:B------:R-:W4:Y:S01]  /*0780*/  @P1 LDG.E R13, desc[UR4][R12.64] ;  /* 0x000000040c0d1981 */ /* 0x000f22000c1e1900 */
[----:B------:R-:W0:Y:S01]  /*0790*/  LDC.64 R8, c[0x0][0x388] ;  /* 0x0000e200ff087b82 */ /* 0x000e220000000a00 */
[----:B-1----:R-:W-:Y:S01]  /*07a0*/  @P1 IMAD.WIDE R10, R15, 0x4, R10 ;  /* 0x000000040f0a1825 */ /* 0x002fe200078e020a */
[----:B------:R-:W-:Y:S02]  /*07b0*/  @!P0 IADD3 R17, PT, PT, R20, R21, RZ ;  /* 0x0000001514118210 */ /* 0x000fe40007ffe0ff */
[----:B--2---:R-:W-:Y:S01]  /*07c0*/  @P1 LEA R4, P2, R2, R4, 0x2 ;  /* 0x0000000402041211 */ /* 0x004fe200078410ff */
[----:B------:R-:W-:-:S03]  /*07d0*/  @!P0 IMAD R21, R21, R3, R0 ;  /* 0x0000000315158224 */ /* 0x000fc600078e0200 */
[----:B------:R-:W-:Y:S01]  /*07e0*/  @P1 LEA.HI.X R5, R2, R5, R14, 0x2, P2 ;  /* 0x0000000502051211 */ /* 0x000fe200010f140e */
[----:B------:R-:W-:Y:S01]  /*07f0*/  @P1 IMAD.WIDE R14, R3, 0x4, R10 ;  /* 0x00000004030e1825 */ /* 0x000fe200078e020a */
[----:B------:R-:W4:Y:S03]  /*0800*/  @P1 LDG.E R2, desc[UR4][R10.64] ;  /* 0x000000040a021981 */ /* 0x000f26000c1e1900 */
[----:B---3--:R-:W-:Y:S01]  /*0810*/  @!P0 IMAD.WIDE.U32 R6, R17, 0x4, R6 ;  /* 0x0000000411068825 */ /* 0x008fe200078e0006 */
[----:B------:R-:W2:Y:S04]  /*0820*/  @P1 LDG.E R5, desc[UR4][R4.64+0x4] ;  /* 0x0000040404051981 */ /* 0x000ea8000c1e1900 */
[----:B------:R-:W2:Y:S01]  /*0830*/  @P1 LDG.E R14, desc[UR4][R14.64] ;  /* 0x000000040e0e1981 */ /* 0x000ea2000c1e1900 */
[----:B0-----:R-:W-:-:S03]  /*0840*/  @!P0 IMAD.WIDE R8, R21, 0x4, R8 ;  /* 0x0000000415088825 */ /* 0x001fc600078e0208 */
[----:B------:R-:W3:Y:S04]  /*0850*/  @!P0 LDG.E R7, desc[UR4][R6.64] ;  /* 0x0000000406078981 */ /* 0x000ee8000c1e1900 */
[----:B------:R-:W3:Y:S01]  /*0860*/  @!P0 LDG.E R8, desc[UR4][R8.64] ;  /* 0x0000000408088981 */ /* 0x000ee2000c1e1900 */
[----:B----4-:R-:W-:-:S04]  /*0870*/  @P1 FFMA R2, R13, R2, R24 ;  /* 0x000000020d021223 */ /* 0x010fc80000000018 */
[----:B--2---:R-:W-:-:S04]  /*0880*/  @P1 FFMA R24, R5, R14, R2 ;  /* 0x0000000e05181223 */ /* 0x004fc80000000002 */
[----:B---3--:R-:W-:-:S07]  /*0890*/  @!P0 FFMA R24, R7, R8, R24 ;  /* 0x0000000807188223 */ /* 0x008fce0000000018 */
.L_x_109:
[----:B------:R-:W0:Y:S01]  /*08a0*/  LDC.64 R4, c[0x0][0x390] ;  /* 0x0000e400ff047b82 */ /* 0x000e220000000a00 */
[----:B------:R-:W-:-:S04]  /*08b0*/  IMAD R3, R19, R3, R0 ;  /* 0x0000000313037224 */ /* 0x000fc800078e0200 */
[----:B0-----:R-:W-:-:S05]  /*08c0*/  IMAD.WIDE R2, R3, 0x4, R4 ;  /* 0x0000000403027825 */ /* 0x001fca00078e0204 */
[----:B------:R-:W-:Y:S01]  /*08d0*/  STG.E desc[UR4][R2.64], R24 ;  /* 0x0000001802007986 */ /* 0x000fe2000c101904 */
[----:B------:R-:W-:Y:S05]  /*08e0*/  EXIT ;  /* 0x000000000000794d */ /* 0x000fea0003800000 */
.L_x_113:
        /* <DEDUP_REMOVED lines=9> */
.L_x_125:


//--------------------- .nv.shared.reserved.0     --------------------------
	.section	.nv.shared.reserved.0,"aw",@nobits
	.weak		__nv_reservedSMEM_offset_0_alias
	.size		__nv_reservedSMEM_offset_0_alias, 0, 64
	.other		__nv_reservedSMEM_offset_0_alias,@"STO_CUDA_RESERVED_SHARED STV_DEFAULT"
__nv_reservedSMEM_offset_0_alias:
	.zero		0
	.zero		64


//--------------------- .nv.constant0._Z19extractNGramsKernelPKiPiiii --------------------------
	.section	.nv.constant0._Z19extractNGramsKernelPKiPiiii,"a",@progbits
	.sectionflags	@""
	.align	4
.nv.constant0._Z19extractNGramsKernelPKiPiiii:
	.zero		924


//--------------------- .nv.constant0._Z22cosineSimilarityKernelPKfPfii --------------------------
	.section	.nv.constant0._Z22cosineSimilarityKernelPKfPfii,"a",@progbits
	.sectionflags	@""
	.align	4
.nv.constant0._Z22cosineSimilarityKernelPKfPfii:
	.zero		920


//--------------------- .nv.constant0._Z22normalizeVectorsKernelPfS_ii --------------------------
	.section	.nv.constant0._Z22normalizeVectorsKernelPfS_ii,"a",@progbits
	.sectionflags	@""
	.align	4
.nv.constant0._Z22normalizeVectorsKernelPfS_ii:
	.zero		920


//--------------------- .nv.constant0._Z11tfIdfKernelPKfS0_Pfii --------------------------
	.section	.nv.constant0._Z11tfIdfKernelPKfS0_Pfii,"a",@progbits
	.sectionflags	@""
	.align	4
.nv.constant0._Z11tfIdfKernelPKfS0_Pfii:
	.zero		928


//--------------------- .nv.constant0._Z21matrixTransposeKernelPKfPfii --------------------------
	.section	.nv.constant0._Z21matrixTransposeKernelPKfPfii,"a",@progbits
	.sectionflags	@""
	.align	4
.nv.constant0._Z21matrixTransposeKernelPKfPfii:
	.zero		920


//--------------------- .nv.constant0._Z26matrixScalarMultiplyKernelPKfPffi --------------------------
	.section	.nv.constant0._Z26matrixScalarMultiplyKernelPKfPffi,"a",@progbits
	.sectionflags	@""
	.align	4
.nv.constant0._Z26matrixScalarMultiplyKernelPKfPffi:
	.zero		920


//--------------------- .nv.constant0._Z20matrixSubtractKernelPKfS0_Pfi --------------------------
	.section	.nv.constant0._Z20matrixSubtractKernelPKfS0_Pfi,"a",@progbits
	.sectionflags	@""
	.align	4
.nv.constant0._Z20matrixSubtractKernelPKfS0_Pfi:
	.zero		924


//--------------------- .nv.constant0._Z15matrixAddKernelPKfS0_Pfi --------------------------
	.section	.nv.constant0._Z15matrixAddKernelPKfS0_Pfi,"a",@progbits
	.sectionflags	@""
	.align	4
.nv.constant0._Z15matrixAddKernelPKfS0_Pfi:
	.zero		924


//--------------------- .nv.constant0._Z20matrixMultiplyKernelPKfS0_Pfiii --------------------------
	.section	.nv.constant0._Z20matrixMultiplyKernelPKfS0_Pfiii,"a",@progbits
	.sectionflags	@""
	.align	4
.nv.constant0._Z20matrixMultiplyKernelPKfS0_Pfiii:
	.zero		932


//--------------------- SYMBOLS --------------------------

	.type		.nv.reservedSmem.offset0,@object
	.size		.nv.reservedSmem.offset0,0x4
